	.headerflags	@"EF_CUDA_TEXMODE_UNIFIED EF_CUDA_64BIT_ADDRESS EF_CUDA_SM80 EF_CUDA_VIRTUAL_SM(EF_CUDA_SM80)"
	.elftype	@"ET_EXEC"


//--------------------- .nv.info                  --------------------------
	.section	.nv.info,"",@"SHT_CUDA_INFO"
	.align	4


	//----- nvinfo : EIATTR_REGCOUNT
	.align		4
        /*0000*/ 	.byte	0x04, 0x2f
        /*0002*/ 	.short	(.L_1 - .L_0)
	.align		4
.L_0:
        /*0004*/ 	.word	index@(candidate4)
        /*0008*/ 	.word	0x00000080


	//----- nvinfo : EIATTR_MAX_STACK_SIZE
	.align		4
.L_1:
        /*000c*/ 	.byte	0x04, 0x23
        /*000e*/ 	.short	(.L_3 - .L_2)
	.align		4
.L_2:
        /*0010*/ 	.word	index@(candidate4)
        /*0014*/ 	.word	0x00000000


	//----- nvinfo : EIATTR_MIN_STACK_SIZE
	.align		4
.L_3:
        /*0018*/ 	.byte	0x04, 0x12
        /*001a*/ 	.short	(.L_5 - .L_4)
	.align		4
.L_4:
        /*001c*/ 	.word	index@(candidate4)
        /*0020*/ 	.word	0x00000000


	//----- nvinfo : EIATTR_FRAME_SIZE
	.align		4
.L_5:
        /*0024*/ 	.byte	0x04, 0x11
        /*0026*/ 	.short	(.L_7 - .L_6)
	.align		4
.L_6:
        /*0028*/ 	.word	index@(candidate4)
        /*002c*/ 	.word	0x00000000
.L_7:


//--------------------- .nv.info.candidate4       --------------------------
	.section	.nv.info.candidate4,"",@"SHT_CUDA_INFO"
	.align	4


	//----- nvinfo : EIATTR_CUDA_API_VERSION
	.align		4
        /*0000*/ 	.byte	0x04, 0x37
        /*0002*/ 	.short	(.L_9 - .L_8)
.L_8:
        /*0004*/ 	.word	0x00000075


	//----- nvinfo : EIATTR_SW2861232_WAR
	.align		4
.L_9:
        /*0008*/ 	.byte	0x01, 0x35
	.zero		2


	//----- nvinfo : EIATTR_PARAM_CBANK
	.align		4
        /*000c*/ 	.byte	0x04, 0x0a
        /*000e*/ 	.short	(.L_11 - .L_10)
	.align		4
.L_10:
        /*0010*/ 	.word	index@(.nv.constant0.candidate4)
        /*0014*/ 	.short	0x0160
        /*0016*/ 	.short	0x0018


	//----- nvinfo : EIATTR_CBANK_PARAM_SIZE
	.align		4
.L_11:
        /*0018*/ 	.byte	0x03, 0x19
        /*001a*/ 	.short	0x0018


	//----- nvinfo : EIATTR_KPARAM_INFO
	.align		4
        /*001c*/ 	.byte	0x04, 0x17
        /*001e*/ 	.short	(.L_13 - .L_12)
.L_12:
        /*0020*/ 	.word	0x00000000
        /*0024*/ 	.short	0x0002
        /*0026*/ 	.short	0x0010
        /*0028*/ 	.byte	0x00, 0xf0, 0x21, 0x00


	//----- nvinfo : EIATTR_KPARAM_INFO
	.align		4
.L_13:
        /*002c*/ 	.byte	0x04, 0x17
        /*002e*/ 	.short	(.L_15 - .L_14)
.L_14:
        /*0030*/ 	.word	0x00000000
        /*0034*/ 	.short	0x0001
        /*0036*/ 	.short	0x0008
        /*0038*/ 	.byte	0x00, 0xf0, 0x21, 0x00


	//----- nvinfo : EIATTR_KPARAM_INFO
	.align		4
.L_15:
        /*003c*/ 	.byte	0x04, 0x17
        /*003e*/ 	.short	(.L_17 - .L_16)
.L_16:
        /*0040*/ 	.word	0x00000000
        /*0044*/ 	.short	0x0000
        /*0046*/ 	.short	0x0000
        /*0048*/ 	.byte	0x00, 0xf0, 0x21, 0x00


	//----- nvinfo : EIATTR_MAXREG_COUNT
	.align		4
.L_17:
        /*004c*/ 	.byte	0x03, 0x1b
        /*004e*/ 	.short	0x00ff


	//----- nvinfo : EIATTR_EXIT_INSTR_OFFSETS
	.align		4
        /*0050*/ 	.byte	0x04, 0x1c
        /*0052*/ 	.short	(.L_19 - .L_18)


	//   ....[0]....
.L_18:
        /*0054*/ 	.word	0x00002780


	//----- nvinfo : EIATTR_MAX_THREADS
	.align		4
.L_19:
        /*0058*/ 	.byte	0x04, 0x05
        /*005a*/ 	.short	(.L_21 - .L_20)
.L_20:
        /*005c*/ 	.word	0x00000062
        /*0060*/ 	.word	0x00000001
        /*0064*/ 	.word	0x00000001
.L_21:


//--------------------- .nv.rel.action            --------------------------
	.section	.nv.rel.action,"",@"SHT_CUDA_RELOCINFO"
	.align	8
	.sectionentsize	8
        /*0000*/ 	.byte	0x4b, 0x00, 0x00, 0x00, 0x00, 0x00, 0x00, 0x00, 0x00, 0x02, 0x02, 0x08, 0x10, 0x0a, 0x2f, 0x22
        /* <DEDUP_REMOVED lines=13> */


//--------------------- .nv.constant2.candidate4  --------------------------
	.section	.nv.constant2.candidate4,"a",@progbits
	.align	4
.nv.constant2.candidate4:
        /* <DEDUP_REMOVED lines=12> */
        /*00c0*/ 	.byte	0x44, 0x0a, 0x00, 0x00, 0x00, 0x00, 0x00, 0x00


//--------------------- .nv.constant0.candidate4  --------------------------
	.section	.nv.constant0.candidate4,"a",@progbits
	.align	4
.nv.constant0.candidate4:
	.zero		376


//--------------------- .text.candidate4          --------------------------
	.section	.text.candidate4,"ax",@progbits
	.sectionflags	@"SHF_BARRIERS=1"
	.sectioninfo	@"SHI_REGISTERS=128"
	.align	128
        .global         candidate4
        .type           candidate4,@function
        .size           candidate4,(.L_x_3 - candidate4)
        .other          candidate4,@"STO_CUDA_ENTRY STV_DEFAULT"
candidate4:
.text.candidate4:
[----:B------:R-:W-:-:S02]  /*0000*/  IMAD.MOV.U32 R1, RZ, RZ, c[0x0][0x28] ;  /* 0x00000a00ff017624 */ /* 0x000fc400078e00ff */
[----:B------:R-:W0:Y:S01]  /*0010*/  S2R R3, SR_TID.X ;  /* 0x0000000000037919 */ /* 0x000e220000002100 */
[----:B------:R-:W-:Y:S01]  /*0020*/  IMAD.MOV.U32 R6, RZ, RZ, RZ ;  /* 0x000000ffff067224 */ /* 0x000fe200078e00ff */
[----:B------:R-:W-:Y:S01]  /*0030*/  HFMA2.MMA R4, -RZ, RZ, 0, 0 ;  /* 0x00000000ff047435 */ /* 0x000fe200000001ff */
[----:B------:R-:W-:Y:S01]  /*0040*/  IMAD.MOV.U32 R8, RZ, RZ, RZ ;  /* 0x000000ffff087224 */ /* 0x000fe200078e00ff */
[----:B------:R-:W1:Y:S01]  /*0050*/  S2R R0, SR_CTAID.X ;  /* 0x0000000000007919 */ /* 0x000e620000002500 */
[----:B------:R-:W-:Y:S01]  /*0060*/  IMAD.MOV.U32 R2, RZ, RZ, RZ ;  /* 0x000000ffff027224 */ /* 0x000fe200078e00ff */
[----:B------:R-:W-:Y:S01]  /*0070*/  MOV R10, RZ ;  /* 0x000000ff000a7202 */ /* 0x000fe20000000f00 */
[----:B------:R-:W-:Y:S01]  /*0080*/  IMAD.MOV.U32 R82, RZ, RZ, 0x4 ;  /* 0x00000004ff527424 */ /* 0x000fe200078e00ff */
[----:B------:R-:W-:Y:S01]  /*0090*/  CS2R R96, SRZ ;  /* 0x0000000000607805 */ /* 0x000fe2000001ff00 */
[----:B------:R-:W-:Y:S01]  /*00a0*/  IMAD.MOV.U32 R46, RZ, RZ, RZ ;  /* 0x000000ffff2e7224 */ /* 0x000fe200078e00ff */
[----:B------:R-:W-:Y:S01]  /*00b0*/  CS2R R44, SRZ ;  /* 0x00000000002c7805 */ /* 0x000fe2000001ff00 */
[----:B------:R-:W-:Y:S01]  /*00c0*/  CS2R R98, SRZ ;  /* 0x0000000000627805 */ /* 0x000fe2000001ff00 */
[----:B------:R-:W-:Y:S01]  /*00d0*/  CS2R R94, SRZ ;  /* 0x00000000005e7805 */ /* 0x000fe2000001ff00 */
[----:B------:R-:W-:Y:S01]  /*00e0*/  CS2R R102, SRZ ;  /* 0x0000000000667805 */ /* 0x000fe2000001ff00 */
[----:B------:R-:W-:Y:S01]  /*00f0*/  CS2R R100, SRZ ;  /* 0x0000000000647805 */ /* 0x000fe2000001ff00 */
[----:B------:R-:W-:Y:S01]  /*0100*/  CS2R R92, SRZ ;  /* 0x00000000005c7805 */ /* 0x000fe2000001ff00 */
[----:B------:R-:W-:-:S02]  /*0110*/  ULDC.64 UR4, c[0x0][0x118] ;  /* 0x0000460000047ab9 */ /* 0x000fc40000000a00 */
[----:B------:R-:W-:Y:S01]  /*0120*/  ULDC.64 UR6, c[0x0][0x160] ;  /* 0x0000580000067ab9 */ /* 0x000fe20000000a00 */
[C---:B0-----:R-:W-:Y:S01]  /*0130*/  IADD3 R7, R3.reuse, 0x3d4, RZ ;  /* 0x000003d403077810 */ /* 0x041fe20007ffe0ff */
[C---:B------:R-:W-:Y:S01]  /*0140*/  IMAD.HI R2, R3.reuse, -0x6db6db6d, R2 ;  /* 0x9249249303027827 */ /* 0x040fe200078e0202 */
[C---:B------:R-:W-:Y:S02]  /*0150*/  IADD3 R9, R3.reuse, 0x4fa, RZ ;  /* 0x000004fa03097810 */ /* 0x040fe40007ffe0ff */
[----:B------:R-:W-:Y:S01]  /*0160*/  IADD3 R5, R3, 0x372, RZ ;  /* 0x0000037203057810 */ /* 0x000fe20007ffe0ff */
[----:B------:R-:W-:Y:S01]  /*0170*/  IMAD.HI R26, R7, -0x63f63f63, R6 ;  /* 0x9c09c09d071a7827 */ /* 0x000fe200078e0206 */
[C---:B------:R-:W-:Y:S02]  /*0180*/  IADD3 R7, R3.reuse, 0x498, RZ ;  /* 0x0000049803077810 */ /* 0x040fe40007ffe0ff */
[----:B------:R-:W-:Y:S01]  /*0190*/  IADD3 R11, R3, 0xca2, RZ ;  /* 0x00000ca2030b7810 */ /* 0x000fe20007ffe0ff */
[----:B------:R-:W-:Y:S01]  /*01a0*/  IMAD.HI R30, R9, -0x63f63f63, R8 ;  /* 0x9c09c09d091e7827 */ /* 0x000fe200078e0208 */
[----:B------:R-:W-:-:S02]  /*01b0*/  IADD3 R9, R3, 0x682, RZ ;  /* 0x0000068203097810 */ /* 0x000fc40007ffe0ff */
[----:B------:R-:W-:Y:S01]  /*01c0*/  SHF.R.U32.HI R13, RZ, 0x1f, R2 ;  /* 0x0000001fff0d7819 */ /* 0x000fe20000011602 */
[----:B------:R-:W-:Y:S01]  /*01d0*/  IMAD.HI R29, R7, -0x63f63f63, R6 ;  /* 0x9c09c09d071d7827 */ /* 0x000fe200078e0206 */
[----:B------:R-:W-:-:S03]  /*01e0*/  IADD3 R7, R3, 0x5be, RZ ;  /* 0x000005be03077810 */ /* 0x000fc60007ffe0ff */
        /* <DEDUP_REMOVED lines=38> */
[----:B------:R-:W-:-:S04]  /*0450*/  IMAD.HI R18, R7, -0x63f63f63, R6 ;  /* 0x9c09c09d07127827 */ /* 0x000fc800078e0206 */
[----:B------:R-:W-:Y:S01]  /*0460*/  IMAD.HI R6, R9, -0x63f63f63, R8 ;  /* 0x9c09c09d09067827 */ /* 0x000fe200078e0208 */
[----:B------:R-:W-:Y:S02]  /*0470*/  LEA.HI.SX32 R8, R2, R13, 0x1d ;  /* 0x0000000d02087211 */ /* 0x000fe400078feaff */
[----:B------:R-:W-:Y:S01]  /*0480*/  SHF.R.U32.HI R19, RZ, 0x1f, R18 ;  /* 0x0000001fff137819 */ /* 0x000fe20000011612 */
[----:B------:R-:W-:Y:S01]  /*0490*/  IMAD.HI R47, R5, -0x63f63f63, R4 ;  /* 0x9c09c09d052f7827 */ /* 0x000fe200078e0204 */
[----:B------:R-:W-:Y:S02]  /*04a0*/  IADD3 R5, R3, 0xa56, RZ ;  /* 0x00000a5603057810 */ /* 0x000fe40007ffe0ff */
[----:B------:R-:W-:Y:S01]  /*04b0*/  LEA.HI.SX32 R23, R18, R19, 0x17 ;  /* 0x0000001312177211 */ /* 0x000fe200078fbaff */
[----:B-1----:R-:W-:Y:S01]  /*04c0*/  IMAD R15, R0, 0xc, R3 ;  /* 0x0000000c000f7824 */ /* 0x002fe200078e0203 */
[----:B------:R-:W-:Y:S01]  /*04d0*/  SHF.R.U32.HI R19, RZ, 0x1f, R30 ;  /* 0x0000001fff137819 */ /* 0x000fe2000001161e */
[----:B------:R-:W-:Y:S01]  /*04e0*/  IMAD.HI R12, R11, -0x63f63f63, R10 ;  /* 0x9c09c09d0b0c7827 */ /* 0x000fe200078e020a */
[----:B------:R-:W-:-:S02]  /*04f0*/  LEA.HI.SX32 R10, R2, R13, 0x1c ;  /* 0x0000000d020a7211 */ /* 0x000fc400078fe2ff */
[----:B------:R-:W-:Y:S01]  /*0500*/  SHF.R.U32.HI R13, RZ, 0x1f, R6 ;  /* 0x0000001fff0d7819 */ /* 0x000fe20000011606 */
[----:B------:R-:W-:Y:S01]  /*0510*/  IMAD R15, R15, 0x3, RZ ;  /* 0x000000030f0f7824 */ /* 0x000fe200078e02ff */
[----:B------:R-:W-:Y:S01]  /*0520*/  SHF.R.U32.HI R2, RZ, 0x1f, R25 ;  /* 0x0000001fff027819 */ /* 0x000fe20000011619 */
[----:B------:R-:W-:Y:S01]  /*0530*/  IMAD.HI R49, R5, -0x63f63f63, R4 ;  /* 0x9c09c09d05317827 */ /* 0x000fe200078e0204 */
[----:B------:R-:W-:Y:S02]  /*0540*/  IADD3 R5, R3, 0xb7c, RZ ;  /* 0x00000b7c03057810 */ /* 0x000fe40007ffe0ff */
[----:B------:R-:W-:Y:S01]  /*0550*/  LEA.HI.SX32 R107, R6, R13, 0x17 ;  /* 0x0000000d066b7211 */ /* 0x000fe200078fbaff */
[----:B------:R-:W-:Y:S01]  /*0560*/  IMAD.WIDE R14, R15, R82, c[0x0][0x168] ;  /* 0x00005a000f0e7625 */ /* 0x000fe200078e0252 */
[----:B------:R-:W-:Y:S02]  /*0570*/  SHF.R.U32.HI R13, RZ, 0x1f, R26 ;  /* 0x0000001fff0d7819 */ /* 0x000fe4000001161a */
[----:B------:R-:W-:Y:S01]  /*0580*/  LEA.HI.SX32 R25, R25, R2, 0x17 ;  /* 0x0000000219197211 */ /* 0x000fe200078fbaff */
[----:B------:R-:W-:Y:S01]  /*0590*/  IMAD.HI R40, R5, -0x63f63f63, R4 ;  /* 0x9c09c09d05287827 */ /* 0x000fe200078e0204 */
[----:B------:R-:W-:-:S02]  /*05a0*/  IADD3 R5, R3, 0xe, RZ ;  /* 0x0000000e03057810 */ /* 0x000fc40007ffe0ff */
[----:B------:R-:W-:Y:S01]  /*05b0*/  LEA.HI.SX32 R26, R26, R13, 0x17 ;  /* 0x0000000d1a1a7211 */ /* 0x000fe200078fbaff */
[----:B------:R-:W-:Y:S01]  /*05c0*/  IMAD.MOV.U32 R27, RZ, RZ, R15 ;  /* 0x000000ffff1b7224 */ /* 0x000fe200078e000f */
[----:B------:R-:W-:Y:S01]  /*05d0*/  SHF.R.U32.HI R15, RZ, 0x1f, R12 ;  /* 0x0000001fff0f7819 */ /* 0x000fe2000001160c */
[----:B------:R-:W-:Y:S01]  /*05e0*/  IMAD.HI R4, R5, -0x6db6db6d, R4 ;  /* 0x9249249305047827 */ /* 0x000fe200078e0204 */
[----:B------:R-:W-:Y:S02]  /*05f0*/  SHF.R.U32.HI R2, RZ, 0x1f, R29 ;  /* 0x0000001fff027819 */ /* 0x000fe4000001161d */
[----:B------:R-:W-:Y:S01]  /*0600*/  SHF.R.U32.HI R13, RZ, 0x1f, R32 ;  /* 0x0000001fff0d7819 */ /* 0x000fe20000011620 */
[----:B------:R-:W-:Y:S01]  /*0610*/  IMAD.MOV.U32 R18, RZ, RZ, RZ ;  /* 0x000000ffff127224 */ /* 0x000fe200078e00ff */
[----:B------:R-:W-:Y:S01]  /*0620*/  LEA.HI.SX32 R21, R12, R15, 0x17 ;  /* 0x0000000f0c157211 */ /* 0x000fe200078fbaff */
[----:B------:R-:W-:Y:S01]  /*0630*/  HFMA2.MMA R12, -RZ, RZ, 0, 0 ;  /* 0x00000000ff0c7435 */ /* 0x000fe200000001ff */
[----:B------:R-:W-:Y:S01]  /*0640*/  SHF.R.U32.HI R15, RZ, 0x1f, R28 ;  /* 0x0000001fff0f7819 */ /* 0x000fe2000001161c */
[----:B------:R-:W-:Y:S01]  /*0650*/  IMAD R9, R107, -0x348, R9 ;  /* 0xfffffcb86b097824 */ /* 0x000fe200078e0209 */
[----:B------:R-:W-:Y:S01]  /*0660*/  LEA.HI.SX32 R29, R29, R2, 0x17 ;  /* 0x000000021d1d7211 */ /* 0x000fe200078fbaff */
[----:B------:R-:W-:Y:S01]  /*0670*/  IMAD R57, R0, 0xc40, R3 ;  /* 0x00000c4000397824 */ /* 0x000fe200078e0203 */
[----:B------:R-:W-:Y:S01]  /*0680*/  LEA.HI.SX32 R32, R32, R13, 0x17 ;  /* 0x0000000d20207211 */ /* 0x000fe200078fbaff */
[----:B------:R-:W-:Y:S01]  /*0690*/  IMAD R7, R23, -0x348, R7 ;  /* 0xfffffcb817077824 */ /* 0x000fe200078e0207 */
[----:B------:R-:W-:Y:S01]  /*06a0*/  SHF.R.U32.HI R2, RZ, 0x1f, R31 ;  /* 0x0000001fff027819 */ /* 0x000fe2000001161f */
[--C-:B------:R-:W-:Y:S01]  /*06b0*/  IMAD R59, R26, 0x310, R57.reuse ;  /* 0x000003101a3b7824 */ /* 0x100fe200078e0239 */
[----:B------:R-:W-:Y:S01]  /*06c0*/  SHF.R.U32.HI R13, RZ, 0x1f, R34 ;  /* 0x0000001fff0d7819 */ /* 0x000fe20000011622 */
[--C-:B------:R-:W-:Y:S01]  /*06d0*/  IMAD R65, R32, 0x310, R57.reuse ;  /* 0x0000031020417824 */ /* 0x100fe200078e0239 */
[----:B------:R-:W-:Y:S01]  /*06e0*/  LEA.HI.SX32 R28, R28, R15, 0x17 ;  /* 0x0000000f1c1c7211 */ /* 0x000fe200078fbaff */
[--C-:B------:R-:W-:Y:S01]  /*06f0*/  IMAD R105, R25, 0x310, R57.reuse ;  /* 0x0000031019697824 */ /* 0x100fe200078e0239 */
[----:B------:R-:W-:Y:S01]  /*0700*/  SHF.R.U32.HI R17, RZ, 0x1f, R4 ;  /* 0x0000001fff117819 */ /* 0x000fe20000011604 */
[--C-:B------:R-:W-:Y:S01]  /*0710*/  IMAD R29, R29, 0x310, R57.reuse ;  /* 0x000003101d1d7824 */ /* 0x100fe200078e0239 */
[----:B------:R-:W-:Y:S01]  /*0720*/  SHF.R.U32.HI R15, RZ, 0x1f, R16 ;  /* 0x0000001fff0f7819 */ /* 0x000fe20000011610 */
[----:B------:R-:W-:Y:S01]  /*0730*/  IMAD R61, R28, 0x310, R57 ;  /* 0x000003101c3d7824 */ /* 0x000fe200078e0239 */
[----:B------:R-:W-:Y:S01]  /*0740*/  LEA.HI.SX32 R31, R31, R2, 0x17 ;  /* 0x000000021f1f7211 */ /* 0x000fe200078fbaff */
[----:B------:R-:W-:Y:S01]  /*0750*/  IMAD.WIDE R104, R105, R82, c[0x2][0x40] ;  /* 0x0080100069687625 */ /* 0x000fe200078e0252 */
[----:B------:R-:W-:-:S02]  /*0760*/  LEA.HI.SX32 R34, R34, R13, 0x17 ;  /* 0x0000000d22227211 */ /* 0x000fc400078fbaff */
[----:B------:R-:W-:Y:S01]  /*0770*/  SHF.R.U32.HI R2, RZ, 0x1f, R35 ;  /* 0x0000001fff027819 */ /* 0x000fe20000011623 */
[--C-:B------:R-:W-:Y:S01]  /*0780*/  IMAD R31, R31, 0x310, R57.reuse ;  /* 0x000003101f1f7824 */ /* 0x100fe200078e0239 */
[----:B------:R-:W-:Y:S01]  /*0790*/  SHF.R.U32.HI R13, RZ, 0x1f, R38 ;  /* 0x0000001fff0d7819 */ /* 0x000fe20000011626 */
[----:B------:R-:W-:Y:S01]  /*07a0*/  IMAD R67, R34, 0x310, R57 ;  /* 0x0000031022437824 */ /* 0x000fe200078e0239 */
[----:B------:R-:W-:Y:S02]  /*07b0*/  LEA.HI.SX32 R17, R4, R17, 0x1c ;  /* 0x0000001104117211 */ /* 0x000fe400078fe2ff */
[----:B------:R-:W-:Y:S01]  /*07c0*/  LEA.HI.SX32 R81, R16, R15, 0x17 ;  /* 0x0000000f10517211 */ /* 0x000fe200078fbaff */
[----:B------:R-:W-:Y:S01]  /*07d0*/  IMAD.MOV.U32 R16, RZ, RZ, RZ ;  /* 0x000000ffff107224 */ /* 0x000fe200078e00ff */
[----:B------:R-:W-:Y:S01]  /*07e0*/  SHF.R.U32.HI R4, RZ, 0x1f, R33 ;  /* 0x0000001fff047819 */ /* 0x000fe20000011621 */
[----:B------:R-:W-:Y:S01]  /*07f0*/  IMAD R50, R17, -0x1c, R5 ;  /* 0xffffffe411327824 */ /* 0x000fe200078e0205 */
[----:B------:R-:W-:Y:S01]  /*0800*/  SHF.R.U32.HI R15, RZ, 0x1f, R36 ;  /* 0x0000001fff0f7819 */ /* 0x000fe20000011624 */
[----:B------:R-:W-:Y:S01]  /*0810*/  IMAD R5, R21, -0x348, R11 ;  /* 0xfffffcb815057824 */ /* 0x000fe200078e020b */
[----:B------:R-:W-:-:S02]  /*0820*/  LEA.HI.SX32 R35, R35, R2, 0x17 ;  /* 0x0000000223237211 */ /* 0x000fc400078fbaff */
[----:B------:R-:W-:Y:S02]  /*0830*/  LEA.HI.SX32 R38, R38, R13, 0x17 ;  /* 0x0000000d26267211 */ /* 0x000fe400078fbaff */
[----:B------:R-:W-:Y:S01]  /*0840*/  SHF.R.U32.HI R2, RZ, 0x1f, R39 ;  /* 0x0000001fff027819 */ /* 0x000fe20000011627 */
[--C-:B------:R-:W-:Y:S01]  /*0850*/  IMAD R35, R35, 0x310, R57.reuse ;  /* 0x0000031023237824 */ /* 0x100fe200078e0239 */
[----:B------:R-:W-:Y:S01]  /*0860*/  SHF.R.U32.HI R13, RZ, 0x1f, R48 ;  /* 0x0000001fff0d7819 */ /* 0x000fe20000011630 */
[----:B------:R-:W-:Y:S01]  /*0870*/  IMAD R73, R38, 0x310, R57 ;  /* 0x0000031026497824 */ /* 0x000fe200078e0239 */
[----:B------:R-:W-:Y:S02]  /*0880*/  LEA.HI.SX32 R33, R33, R4, 0x17 ;  /* 0x0000000421217211 */ /* 0x000fe400078fbaff */
[----:B------:R-:W-:Y:S01]  /*0890*/  LEA.HI.SX32 R36, R36, R15, 0x17 ;  /* 0x0000000f24247211 */ /* 0x000fe200078fbaff */
[----:B------:R-:W-:Y:S01]  /*08a0*/  IMAD.WIDE R72, R73, R82, c[0x2][0xa0] ;  /* 0x0080280049487625 */ /* 0x000fe200078e0252 */
[----:B------:R-:W-:-:S02]  /*08b0*/  SHF.R.U32.HI R4, RZ, 0x1f, R37 ;  /* 0x0000001fff047819 */ /* 0x000fc40000011625 */
[----:B------:R-:W-:Y:S01]  /*08c0*/  SHF.R.U32.HI R15, RZ, 0x1f, R20 ;  /* 0x0000001fff0f7819 */ /* 0x000fe20000011614 */
[--C-:B------:R-:W-:Y:S01]  /*08d0*/  IMAD R33, R33, 0x310, R57.reuse ;  /* 0x0000031021217824 */ /* 0x100fe200078e0239 */
[----:B------:R-:W-:Y:S01]  /*08e0*/  LEA.HI.SX32 R39, R39, R2, 0x17 ;  /* 0x0000000227277211 */ /* 0x000fe200078fbaff */
[----:B------:R-:W-:Y:S01]  /*08f0*/  IMAD R69, R36, 0x310, R57 ;  /* 0x0000031024457824 */ /* 0x000fe200078e0239 */
[----:B------:R-:W-:Y:S02]  /*0900*/  LEA.HI.SX32 R48, R48, R13, 0x17 ;  /* 0x0000000d30307211 */ /* 0x000fe400078fbaff */
[----:B------:R-:W-:Y:S01]  /*0910*/  SHF.R.U32.HI R2, RZ, 0x1f, R49 ;  /* 0x0000001fff027819 */ /* 0x000fe20000011631 */
[--C-:B------:R-:W-:Y:S01]  /*0920*/  IMAD R39, R39, 0x310, R57.reuse ;  /* 0x0000031027277824 */ /* 0x100fe200078e0239 */
[----:B------:R-:W-:Y:S01]  /*0930*/  SHF.R.U32.HI R13, RZ, 0x1f, R40 ;  /* 0x0000001fff0d7819 */ /* 0x000fe20000011628 */
[----:B------:R-:W-:Y:S01]  /*0940*/  IMAD R79, R48, 0x310, R57 ;  /* 0x00000310304f7824 */ /* 0x000fe200078e0239 */
[----:B------:R-:W-:Y:S01]  /*0950*/  LEA.HI.SX32 R30, R30, R19, 0x17 ;  /* 0x000000131e1e7211 */ /* 0x000fe200078fbaff */
[----:B------:R-:W-:Y:S01]  /*0960*/  IMAD.WIDE R68, R69, R82, c[0x2][0x90] ;  /* 0x0080240045447625 */ /* 0x000fe200078e0252 */
[----:B------:R-:W-:-:S02]  /*0970*/  LEA.HI.SX32 R37, R37, R4, 0x17 ;  /* 0x0000000425257211 */ /* 0x000fc400078fbaff */
[----:B------:R-:W-:Y:S01]  /*0980*/  LEA.HI.SX32 R83, R20, R15, 0x17 ;  /* 0x0000000f14537211 */ /* 0x000fe200078fbaff */
[----:B------:R-:W-:Y:S01]  /*0990*/  IMAD R63, R30, 0x310, R57 ;  /* 0x000003101e3f7824 */ /* 0x000fe200078e0239 */
[----:B------:R-:W-:Y:S01]  /*09a0*/  SHF.R.U32.HI R4, RZ, 0x1f, R47 ;  /* 0x0000001fff047819 */ /* 0x000fe2000001162f */
[----:B------:R-:W-:Y:S01]  /*09b0*/  IMAD R37, R37, 0x310, R57 ;  /* 0x0000031025257824 */ /* 0x000fe200078e0239 */
[----:B------:R-:W-:Y:S01]  /*09c0*/  SHF.R.U32.HI R15, RZ, 0x1f, R22 ;  /* 0x0000001fff0f7819 */ /* 0x000fe20000011616 */
[----:B------:R-:W-:Y:S01]  /*09d0*/  IMAD.WIDE R74, R39, R82, c[0x2][0xa8] ;  /* 0x00802a00274a7625 */ /* 0x000fe200078e0252 */
[----:B------:R-:W-:Y:S02]  /*09e0*/  SHF.R.U32.HI R19, RZ, 0x1f, R24 ;  /* 0x0000001fff137819 */ /* 0x000fe40000011618 */
[----:B------:R-:W-:Y:S01]  /*09f0*/  LEA.HI.SX32 R49, R49, R2, 0x17 ;  /* 0x0000000231317211 */ /* 0x000fe200078fbaff */
[----:B------:R-:W-:Y:S01]  /*0a00*/  IMAD.WIDE R70, R37, R82, c[0x2][0x98] ;  /* 0x0080260025467625 */ /* 0x000fe200078e0252 */
[----:B------:R-:W-:-:S02]  /*0a10*/  LEA.HI.SX32 R53, R40, R13, 0x17 ;  /* 0x0000000d28357211 */ /* 0x000fc400078fbaff */
[----:B------:R-:W-:Y:S01]  /*0a20*/  SHF.R.U32.HI R2, RZ, 0x1f, R41 ;  /* 0x0000001fff027819 */ /* 0x000fe20000011629 */
[--C-:B------:R-:W-:Y:S01]  /*0a30*/  IMAD R111, R49, 0x310, R57.reuse ;  /* 0x00000310316f7824 */ /* 0x100fe200078e0239 */
[C---:B------:R-:W-:Y:S01]  /*0a40*/  IADD3 R13, R10.reuse, 0x1c, RZ ;  /* 0x0000001c0a0d7810 */ /* 0x040fe20007ffe0ff */
[----:B------:R-:W-:Y:S01]  /*0a50*/  IMAD R53, R53, 0x310, R57 ;  /* 0x0000031035357824 */ /* 0x000fe200078e0239 */
[----:B------:R-:W-:Y:S01]  /*0a60*/  LEA.HI.SX32 R47, R47, R4, 0x17 ;  /* 0x000000042f2f7211 */ /* 0x000fe200078fbaff */
[----:B------:R-:W-:Y:S01]  /*0a70*/  IMAD R10, R10, -0x1c, R3 ;  /* 0xffffffe40a0a7824 */ /* 0x000fe200078e0203 */
[----:B------:R-:W-:Y:S01]  /*0a80*/  LEA.HI.SX32 R51, R22, R15, 0x17 ;  /* 0x0000000f16337211 */ /* 0x000fe200078fbaff */
[----:B------:R-:W-:Y:S01]  /*0a90*/  IMAD.WIDE R118, R53, R82, c[0x2][0x18] ;  /* 0x0080060035767625 */ /* 0x000fe200078e0252 */
[----:B------:R-:W-:Y:S01]  /*0aa0*/  LEA.HI.SX32 R52, R24, R19, 0x17 ;  /* 0x0000001318347211 */ /* 0x000fe200078fbaff */
[----:B------:R-:W-:Y:S01]  /*0ab0*/  CS2R R22, SRZ ;  /* 0x0000000000167805 */ /* 0x000fe2000001ff00 */
[----:B------:R-:W-:Y:S01]  /*0ac0*/  SHF.R.U32.HI R15, RZ, 0x1f, R42 ;  /* 0x0000001fff0f7819 */ /* 0x000fe2000001162a */
[----:B------:R-:W-:Y:S01]  /*0ad0*/  IMAD R51, R51, 0x310, R57 ;  /* 0x0000031033337824 */ /* 0x000fe200078e0239 */
[----:B------:R-:W-:Y:S01]  /*0ae0*/  SHF.R.U32.HI R4, RZ, 0x1f, R43 ;  /* 0x0000001fff047819 */ /* 0x000fe2000001162b */
[----:B------:R-:W-:Y:S01]  /*0af0*/  IMAD R115, R52, 0x310, R57 ;  /* 0x0000031034737824 */ /* 0x000fe200078e0239 */
[----:B------:R-:W-:Y:S01]  /*0b00*/  LEA.HI.SX32 R54, R41, R2, 0x17 ;  /* 0x0000000229367211 */ /* 0x000fe200078fbaff */
[----:B------:R-:W-:Y:S01]  /*0b10*/  IMAD.HI R2, R13, -0x77777777, R12 ;  /* 0x888888890d027827 */ /* 0x000fe200078e020c */
[C---:B------:R-:W-:Y:S01]  /*0b20*/  IADD3 R17, R8.reuse, 0x3b, RZ ;  /* 0x0000003b08117810 */ /* 0x040fe20007ffe0ff */
[----:B------:R-:W-:Y:S01]  /*0b30*/  CS2R R40, SRZ ;  /* 0x0000000000287805 */ /* 0x000fe2000001ff00 */
[----:B------:R-:W-:Y:S01]  /*0b40*/  IADD3 R19, R8, 0x37, RZ ;  /* 0x0000003708137810 */ /* 0x000fe20007ffe0ff */
[----:B------:R-:W-:Y:S01]  /*0b50*/  IMAD R12, R0, 0xc40, R9 ;  /* 0x00000c40000c7824 */ /* 0x000fe200078e0209 */
[----:B------:R-:W-:Y:S01]  /*0b60*/  LEA.HI.SX32 R55, R42, R15, 0x17 ;  /* 0x0000000f2a377211 */ /* 0x000fe200078fbaff */
[----:B------:R-:W-:Y:S01]  /*0b70*/  IMAD R15, R8, -0xe, R3 ;  /* 0xfffffff2080f7824 */ /* 0x000fe200078e0203 */
[----:B------:R-:W-:Y:S01]  /*0b80*/  LEA.HI.SX32 R56, R43, R4, 0x17 ;  /* 0x000000042b387211 */ /* 0x000fe200078fbaff */
[----:B------:R-:W-:Y:S01]  /*0b90*/  IMAD.HI R4, R17, -0x77777777, R16 ;  /* 0x8888888911047827 */ /* 0x000fe200078e0210 */
[----:B------:R-:W-:Y:S01]  /*0ba0*/  SHF.R.U32.HI R11, RZ, 0x1f, R2 ;  /* 0x0000001fff0b7819 */ /* 0x000fe20000011602 */
[----:B------:R-:W-:Y:S01]  /*0bb0*/  CS2R R42, SRZ ;  /* 0x00000000002a7805 */ /* 0x000fe2000001ff00 */
[----:B------:R-:W-:Y:S01]  /*0bc0*/  IADD3 R25, R50, -0x1, RZ ;  /* 0xffffffff32197810 */ /* 0x000fe20007ffe0ff */
[----:B------:R-:W-:Y:S01]  /*0bd0*/  IMAD.HI R6, R19, -0x77777777, R18 ;  /* 0x8888888913067827 */ /* 0x000fe200078e0212 */
[----:B------:R-:W-:-:S02]  /*0be0*/  LEA.HI.SX32 R11, R2, R11, 0x1c ;  /* 0x0000000b020b7211 */ /* 0x000fc400078fe2ff */
[----:B------:R-:W-:Y:S01]  /*0bf0*/  MOV R16, 0xffffffff ;  /* 0xffffffff00107802 */ /* 0x000fe20000000f00 */
[----:B------:R-:W-:Y:S01]  /*0c00*/  IMAD R58, R8, 0x38, R15 ;  /* 0x00000038083a7824 */ /* 0x000fe200078e020f */
[----:B------:R-:W-:Y:S01]  /*0c10*/  SHF.R.U32.HI R15, RZ, 0x1f, R4 ;  /* 0x0000001fff0f7819 */ /* 0x000fe20000011604 */
[C---:B------:R-:W-:Y:S01]  /*0c20*/  IMAD R2, R0.reuse, 0xc40, R5 ;  /* 0x00000c4000027824 */ /* 0x040fe200078e0205 */
[----:B------:R-:W-:Y:S01]  /*0c30*/  SHF.R.U32.HI R21, RZ, 0x1f, R6 ;  /* 0x0000001fff157819 */ /* 0x000fe20000011606 */
[----:B------:R-:W-:Y:S01]  /*0c40*/  IMAD R8, R0, 0xc40, R7 ;  /* 0x00000c4000087824 */ /* 0x000fe200078e0207 */
[----:B------:R-:W-:Y:S01]  /*0c50*/  LEA.HI.SX32 R15, R4, R15, 0x1b ;  /* 0x0000000f040f7211 */ /* 0x000fe200078fdaff */
[--C-:B------:R-:W-:Y:S01]  /*0c60*/  IMAD R55, R55, 0x310, R57.reuse ;  /* 0x0000031037377824 */ /* 0x100fe200078e0239 */
[----:B------:R-:W-:Y:S01]  /*0c70*/  LEA.HI.SX32 R21, R6, R21, 0x1b ;  /* 0x0000001506157211 */ /* 0x000fe200078fdaff */
[----:B------:R-:W-:Y:S01]  /*0c80*/  IMAD R107, R107, 0x310, R12 ;  /* 0x000003106b6b7824 */ /* 0x000fe200078e020c */
[----:B------:R-:W-:Y:S01]  /*0c90*/  HFMA2.MMA R12, -RZ, RZ, 0, 0 ;  /* 0x00000000ff0c7435 */ /* 0x000fe200000001ff */
[----:B------:R-:W-:Y:S01]  /*0ca0*/  IMAD R81, R81, 0x310, R2 ;  /* 0x0000031051517824 */ /* 0x000fe200078e0202 */
[----:B------:R-:W-:Y:S01]  /*0cb0*/  IADD3 R10, R10, -0x1, RZ ;  /* 0xffffffff0a0a7810 */ /* 0x000fe20007ffe0ff */
[----:B------:R-:W-:-:S02]  /*0cc0*/  IMAD R125, R56, 0x310, R57 ;  /* 0x00000310387d7824 */ /* 0x000fc400078e0239 */
[--C-:B------:R-:W-:Y:S02]  /*0cd0*/  IMAD R121, R54, 0x310, R57.reuse ;  /* 0x0000031036797824 */ /* 0x100fe400078e0239 */
[----:B------:R-:W-:Y:S02]  /*0ce0*/  IMAD R47, R47, 0x310, R57 ;  /* 0x000003102f2f7824 */ /* 0x000fe400078e0239 */
[----:B------:R-:W-:Y:S02]  /*0cf0*/  IMAD R83, R83, 0x310, R8 ;  /* 0x0000031053537824 */ /* 0x000fe400078e0208 */
[----:B------:R-:W-:-:S04]  /*0d00*/  IMAD.WIDE R52, R61, R82, c[0x2][0x50] ;  /* 0x008014003d347625 */ /* 0x000fc800078e0252 */
[----:B------:R-:W-:Y:S01]  /*0d10*/  IMAD R4, R11, -0x1e, R13 ;  /* 0xffffffe20b047824 */ /* 0x000fe200078e020d */
[----:B------:R-:W-:Y:S01]  /*0d20*/  HFMA2.MMA R13, -RZ, RZ, 0, 0 ;  /* 0x00000000ff0d7435 */ /* 0x000fe200000001ff */
[----:B------:R-:W-:-:S04]  /*0d30*/  IMAD.WIDE R48, R57, R82, c[0x2][0xc0] ;  /* 0x0080300039307625 */ /* 0x000fc800078e0252 */
[----:B------:R-:W-:-:S04]  /*0d40*/  IMAD.WIDE R112, R51, R82, c[0x2][0x28] ;  /* 0x00800a0033707625 */ /* 0x000fc800078e0252 */
[----:B------:R-:W-:-:S04]  /*0d50*/  IMAD.WIDE R60, R65, R82, c[0x2][0x70] ;  /* 0x00801c00413c7625 */ /* 0x000fc800078e0252 */
[----:B------:R-:W-:Y:S02]  /*0d60*/  IMAD.SHL.U32 R26, R58, 0x2, RZ ;  /* 0x000000023a1a7824 */ /* 0x000fe400078e00ff */
[----:B------:R-:W-:-:S04]  /*0d70*/  IMAD.WIDE R122, R55, R82, c[0x2][0x8] ;  /* 0x00800200377a7625 */ /* 0x000fc800078e0252 */
[----:B------:R-:W-:-:S04]  /*0d80*/  IMAD.WIDE R50, R59, R82, c[0x2][0x48] ;  /* 0x008012003b327625 */ /* 0x000fc800078e0252 */
[----:B------:R-:W-:-:S04]  /*0d90*/  IMAD.WIDE R56, R63, R82, c[0x2][0x60] ;  /* 0x008018003f387625 */ /* 0x000fc800078e0252 */
[----:B------:R-:W-:-:S04]  /*0da0*/  IMAD.WIDE R64, R67, R82, c[0x2][0x80] ;  /* 0x0080200043407625 */ /* 0x000fc800078e0252 */
[----:B------:R-:W-:Y:S02]  /*0db0*/  IMAD R6, R15, -0x3c, R17 ;  /* 0xffffffc40f067824 */ /* 0x000fe400078e0211 */
[----:B------:R-:W-:Y:S01]  /*0dc0*/  IMAD R8, R21, -0x3c, R19 ;  /* 0xffffffc415087824 */ /* 0x000fe200078e0213 */
[----:B------:R-:W-:Y:S01]  /*0dd0*/  MOV R19, RZ ;  /* 0x000000ff00137202 */ /* 0x000fe20000000f00 */
[----:B------:R-:W-:Y:S01]  /*0de0*/  IMAD.WIDE R124, R125, R82, c[0x2][0x0] ;  /* 0x008000007d7c7625 */ /* 0x000fe200078e0252 */
[----:B------:R-:W-:-:S03]  /*0df0*/  CS2R R20, SRZ ;  /* 0x0000000000147805 */ /* 0x000fc6000001ff00 */
[----:B------:R-:W-:-:S04]  /*0e00*/  IMAD.WIDE R120, R121, R82, c[0x2][0x10] ;  /* 0x0080040079787625 */ /* 0x000fc800078e0252 */
        /* <DEDUP_REMOVED lines=10> */
[----:B------:R-:W-:Y:S02]  /*0eb0*/  IMAD.MOV.U32 R11, RZ, RZ, RZ ;  /* 0x000000ffff0b7224 */ /* 0x000fe400078e00ff */
[----:B------:R-:W-:Y:S02]  /*0ec0*/  IMAD.MOV.U32 R15, RZ, RZ, RZ ;  /* 0x000000ffff0f7224 */ /* 0x000fe400078e00ff */
[----:B------:R-:W-:Y:S02]  /*0ed0*/  IMAD.MOV.U32 R2, RZ, RZ, RZ ;  /* 0x000000ffff027224 */ /* 0x000fe400078e00ff */
[----:B------:R-:W-:Y:S02]  /*0ee0*/  IMAD.MOV.U32 R17, RZ, RZ, RZ ;  /* 0x000000ffff117224 */ /* 0x000fe400078e00ff */
[----:B------:R-:W-:Y:S02]  /*0ef0*/  IMAD.MOV.U32 R18, RZ, RZ, RZ ;  /* 0x000000ffff127224 */ /* 0x000fe400078e00ff */
[----:B------:R-:W-:-:S02]  /*0f00*/  IMAD.MOV.U32 R24, RZ, RZ, RZ ;  /* 0x000000ffff187224 */ /* 0x000fc400078e00ff */
[----:B------:R-:W-:-:S04]  /*0f10*/  IMAD.WIDE R82, R83, R82, c[0x2][0x38] ;  /* 0x00800e0053527625 */ /* 0x000fc800078e0252 */
.L_x_1:
[----:B------:R-:W-:Y:S02]  /*0f20*/  ISETP.GT.U32.AND P0, PT, R25, 0x1b, PT ;  /* 0x0000001b1900780c */ /* 0x000fe40003f04070 */
[----:B------:R-:W-:Y:S02]  /*0f30*/  ISETP.GT.U32.AND P2, PT, R10, 0x1b, PT ;  /* 0x0000001b0a00780c */ /* 0x000fe40003f44070 */
[----:B------:R-:W-:Y:S01]  /*0f40*/  MOV R47, RZ ;  /* 0x000000ff002f7202 */ /* 0x000fe20000000f00 */
[----:B------:R-:W-:Y:S01]  /*0f50*/  CS2R R38, SRZ ;  /* 0x0000000000267805 */ /* 0x000fe2000001ff00 */
[----:B------:R-:W-:Y:S01]  /*0f60*/  CS2R R36, SRZ ;  /* 0x0000000000247805 */ /* 0x000fe2000001ff00 */
[----:B------:R-:W-:Y:S01]  /*0f70*/  CS2R R34, SRZ ;  /* 0x0000000000227805 */ /* 0x000fe2000001ff00 */
[----:B------:R-:W-:Y:S01]  /*0f80*/  CS2R R116, SRZ ;  /* 0x0000000000747805 */ /* 0x000fe2000001ff00 */
[----:B------:R-:W-:Y:S01]  /*0f90*/  CS2R R108, SRZ ;  /* 0x00000000006c7805 */ /* 0x000fe2000001ff00 */
[----:B------:R-:W-:Y:S01]  /*0fa0*/  CS2R R90, SRZ ;  /* 0x00000000005a7805 */ /* 0x000fe2000001ff00 */
[----:B------:R-:W-:Y:S01]  /*0fb0*/  CS2R R88, SRZ ;  /* 0x0000000000587805 */ /* 0x000fe2000001ff00 */
[----:B------:R-:W-:Y:S01]  /*0fc0*/  CS2R R86, SRZ ;  /* 0x0000000000567805 */ /* 0x000fe2000001ff00 */
[----:B------:R-:W-:Y:S06]  /*0fd0*/  BAR.SYNC 0x0 ;  /* 0x0000000000007b1d */ /* 0x000fec0000000000 */
[----:B------:R-:W-:-:S04]  /*0fe0*/  @!P0 IADD3 R28, P1, R48, UR6, RZ ;  /* 0x00000006301c8c10 */ /* 0x000fc8000ff3e0ff */
[----:B------:R-:W-:Y:S02]  /*0ff0*/  @!P0 IADD3.X R29, R49, UR7, RZ, P1, !PT ;  /* 0x00000007311d8c10 */ /* 0x000fe40008ffe4ff */
[----:B------:R-:W-:-:S03]  /*1000*/  @!P0 IADD3 R30, P1, R48, UR6, RZ ;  /* 0x00000006301e8c10 */ /* 0x000fc6000ff3e0ff */
[----:B------:R0:W2:Y:S01]  /*1010*/  @!P0 LDG.E.CONSTANT R47, [R28.64+-0x930] ;  /* 0xfff6d0041c2f8981 */ /* 0x0000a2000c1e9900 */
[----:B------:R-:W-:Y:S02]  /*1020*/  @!P0 IADD3.X R31, R49, UR7, RZ, P1, !PT ;  /* 0x00000007311f8c10 */ /* 0x000fe40008ffe4ff */
[----:B------:R-:W-:-:S03]  /*1030*/  @!P2 IADD3 R84, P1, R48, UR6, RZ ;  /* 0x000000063054ac10 */ /* 0x000fc6000ff3e0ff */
[----:B------:R1:W3:Y:S01]  /*1040*/  @!P0 LDG.E.CONSTANT R39, [R30.64+-0x620] ;  /* 0xfff9e0041e278981 */ /* 0x0002e2000c1e9900 */
[----:B------:R-:W-:Y:S02]  /*1050*/  @!P2 IADD3.X R85, R49, UR7, RZ, P1, !PT ;  /* 0x000000073155ac10 */ /* 0x000fe40008ffe4ff */
[----:B------:R-:W-:-:S03]  /*1060*/  @!P2 IADD3 R32, P1, R48, UR6, RZ ;  /* 0x000000063020ac10 */ /* 0x000fc6000ff3e0ff */
[----:B------:R4:W5:Y:S01]  /*1070*/  @!P2 LDG.E.CONSTANT R37, [R84.64+-0x7a8] ;  /* 0xfff858045425a981 */ /* 0x000962000c1e9900 */
[----:B------:R-:W-:Y:S02]  /*1080*/  @!P2 IADD3.X R33, R49, UR7, RZ, P1, !PT ;  /* 0x000000073121ac10 */ /* 0x000fe40008ffe4ff */
[----:B0-----:R-:W-:-:S03]  /*1090*/  @!P0 IADD3 R28, P1, R48, UR6, RZ ;  /* 0x00000006301c8c10 */ /* 0x001fc6000ff3e0ff */
[----:B------:R0:W5:Y:S01]  /*10a0*/  @!P2 LDG.E.CONSTANT R35, [R32.64+-0x498] ;  /* 0xfffb68042023a981 */ /* 0x000162000c1e9900 */
[C---:B------:R-:W-:Y:S02]  /*10b0*/  @!P0 IADD3.X R29, R49.reuse, UR7, RZ, P1, !PT ;  /* 0x00000007311d8c10 */ /* 0x040fe40008ffe4ff */
[----:B-1----:R-:W-:Y:S01]  /*10c0*/  @!P2 IADD3 R30, P1, R48, UR6, RZ ;  /* 0x00000006301eac10 */ /* 0x002fe2000ff3e0ff */
[----:B----4-:R-:W-:Y:S02]  /*10d0*/  IMAD.U32 R84, RZ, RZ, UR6 ;  /* 0x00000006ff547e24 */ /* 0x010fe4000f8e00ff */
[----:B------:R1:W4:Y:S01]  /*10e0*/  @!P0 LDG.E.CONSTANT R116, [R28.64+-0x310] ;  /* 0xfffcf0041c748981 */ /* 0x000322000c1e9900 */
[----:B------:R-:W-:Y:S01]  /*10f0*/  @!P2 IADD3.X R31, R49, UR7, RZ, P1, !PT ;  /* 0x00000007311fac10 */ /* 0x000fe20008ffe4ff */
[----:B------:R-:W-:Y:S02]  /*1100*/  IMAD.U32 R85, RZ, RZ, UR7 ;  /* 0x00000007ff557e24 */ /* 0x000fe4000f8e00ff */
[----:B0-----:R-:W-:-:S02]  /*1110*/  @!P0 IMAD R33, R0, 0xc40, R3 ;  /* 0x00000c4000218824 */ /* 0x001fc400078e0203 */
[----:B------:R0:W4:Y:S02]  /*1120*/  @!P2 LDG.E.CONSTANT R108, [R30.64+-0x188] ;  /* 0xfffe78041e6ca981 */ /* 0x000124000c1e9900 */
[----:B------:R-:W-:Y:S01]  /*1130*/  @!P0 IMAD.WIDE R84, R33, 0x4, R84 ;  /* 0x0000000421548825 */ /* 0x000fe200078e0254 */
[----:B-1----:R-:W-:-:S04]  /*1140*/  @!P0 IADD3 R28, P1, R104, UR6, RZ ;  /* 0x00000006681c8c10 */ /* 0x002fc8000ff3e0ff */
[----:B------:R1:W4:Y:S01]  /*1150*/  @!P0 LDG.E.CONSTANT R90, [R84.64+0xa44] ;  /* 0x000a4404545a8981 */ /* 0x000322000c1e9900 */
[----:B------:R-:W-:Y:S02]  /*1160*/  @!P0 IADD3.X R29, R105, UR7, RZ, P1, !PT ;  /* 0x00000007691d8c10 */ /* 0x000fe40008ffe4ff */
[----:B------:R-:W-:-:S03]  /*1170*/  @!P2 IADD3 R32, P1, R50, UR6, RZ ;  /* 0x000000063220ac10 */ /* 0x000fc6000ff3e0ff */
[----:B------:R1:W4:Y:S01]  /*1180*/  @!P0 LDG.E.CONSTANT R88, [R28.64] ;  /* 0x000000041c588981 */ /* 0x000322000c1e9900 */
[----:B------:R-:W-:Y:S02]  /*1190*/  @!P2 IADD3.X R33, R51, UR7, RZ, P1, !PT ;  /* 0x000000073321ac10 */ /* 0x000fe40008ffe4ff */
[----:B0-----:R-:W-:-:S03]  /*11a0*/  @!P0 IADD3 R30, P1, R52, UR6, RZ ;  /* 0x00000006341e8c10 */ /* 0x001fc6000ff3e0ff */
[----:B------:R0:W4:Y:S01]  /*11b0*/  @!P2 LDG.E.CONSTANT R86, [R32.64] ;  /* 0x000000042056a981 */ /* 0x000122000c1e9900 */
[----:B------:R-:W-:Y:S01]  /*11c0*/  @!P0 IADD3.X R31, R53, UR7, RZ, P1, !PT ;  /* 0x00000007351f8c10 */ /* 0x000fe20008ffe4ff */
[----:B-1----:R-:W-:Y:S01]  /*11d0*/  CS2R R84, SRZ ;  /* 0x0000000000547805 */ /* 0x002fe2000001ff00 */
[----:B------:R-:W-:-:S04]  /*11e0*/  @!P2 IADD3 R28, P1, R54, UR6, RZ ;  /* 0x00000006361cac10 */ /* 0x000fc8000ff3e0ff */
[----:B------:R-:W-:Y:S01]  /*11f0*/  @!P2 IADD3.X R29, R55, UR7, RZ, P1, !PT ;  /* 0x00000007371dac10 */ /* 0x000fe20008ffe4ff */
[----:B------:R1:W4:Y:S04]  /*1200*/  @!P0 LDG.E.CONSTANT R84, [R30.64] ;  /* 0x000000041e548981 */ /* 0x000328000c1e9900 */
[----:B------:R0:W4:Y:S02]  /*1210*/  @!P2 LDG.E.CONSTANT R38, [R28.64] ;  /* 0x000000041c26a981 */ /* 0x000124000c1e9900 */
[----:B0-----:R-:W-:-:S04]  /*1220*/  @!P0 IADD3 R28, P1, R56, UR6, RZ ;  /* 0x00000006381c8c10 */ /* 0x001fc8000ff3e0ff */
[----:B------:R-:W-:-:S05]  /*1230*/  @!P0 IADD3.X R29, R57, UR7, RZ, P1, !PT ;  /* 0x00000007391d8c10 */ /* 0x000fca0008ffe4ff */
[----:B------:R0:W4:Y:S01]  /*1240*/  @!P0 LDG.E.CONSTANT R91, [R28.64] ;  /* 0x000000041c5b8981 */ /* 0x000122000c1e9900 */
[----:B------:R-:W-:-:S04]  /*1250*/  @!P2 IADD3 R32, P1, R58, UR6, RZ ;  /* 0x000000063a20ac10 */ /* 0x000fc8000ff3e0ff */
[----:B------:R-:W-:Y:S02]  /*1260*/  @!P2 IADD3.X R33, R59, UR7, RZ, P1, !PT ;  /* 0x000000073b21ac10 */ /* 0x000fe40008ffe4ff */
[----:B-1----:R-:W-:-:S03]  /*1270*/  @!P0 IADD3 R30, P1, R60, UR6, RZ ;  /* 0x000000063c1e8c10 */ /* 0x002fc6000ff3e0ff */
[----:B------:R1:W4:Y:S01]  /*1280*/  @!P2 LDG.E.CONSTANT R109, [R32.64] ;  /* 0x00000004206da981 */ /* 0x000322000c1e9900 */
[----:B------:R-:W-:-:S05]  /*1290*/  @!P0 IADD3.X R31, R61, UR7, RZ, P1, !PT ;  /* 0x000000073d1f8c10 */ /* 0x000fca0008ffe4ff */
[----:B------:R1:W4:Y:S01]  /*12a0*/  @!P0 LDG.E.CONSTANT R117, [R30.64] ;  /* 0x000000041e758981 */ /* 0x000322000c1e9900 */
[----:B0-----:R-:W-:-:S04]  /*12b0*/  @!P2 IADD3 R28, P1, R64, UR6, RZ ;  /* 0x00000006401cac10 */ /* 0x001fc8000ff3e0ff */
[----:B------:R-:W-:-:S05]  /*12c0*/  @!P2 IADD3.X R29, R65, UR7, RZ, P1, !PT ;  /* 0x00000007411dac10 */ /* 0x000fca0008ffe4ff */
[----:B------:R0:W4:Y:S02]  /*12d0*/  @!P2 LDG.E.CONSTANT R89, [R28.64] ;  /* 0x000000041c59a981 */ /* 0x000124000c1e9900 */
[----:B0-----:R-:W-:-:S04]  /*12e0*/  @!P0 IADD3 R28, P1, R66, UR6, RZ ;  /* 0x00000006421c8c10 */ /* 0x001fc8000ff3e0ff */
[----:B------:R-:W-:Y:S02]  /*12f0*/  @!P0 IADD3.X R29, R67, UR7, RZ, P1, !PT ;  /* 0x00000007431d8c10 */ /* 0x000fe40008ffe4ff */
[----:B-1----:R-:W-:-:S03]  /*1300*/  @!P2 IADD3 R32, P1, R68, UR6, RZ ;  /* 0x000000064420ac10 */ /* 0x002fc6000ff3e0ff */
[----:B------:R0:W4:Y:S01]  /*1310*/  @!P0 LDG.E.CONSTANT R34, [R28.64] ;  /* 0x000000041c228981 */ /* 0x000122000c1e9900 */
[----:B------:R-:W-:Y:S02]  /*1320*/  @!P2 IADD3.X R33, R69, UR7, RZ, P1, !PT ;  /* 0x000000074521ac10 */ /* 0x000fe40008ffe4ff */
[----:B------:R-:W-:-:S03]  /*1330*/  @!P0 IADD3 R30, P1, R70, UR6, RZ ;  /* 0x00000006461e8c10 */ /* 0x000fc6000ff3e0ff */
[----:B------:R1:W4:Y:S01]  /*1340*/  @!P2 LDG.E.CONSTANT R36, [R32.64] ;  /* 0x000000042024a981 */ /* 0x000322000c1e9900 */
[----:B------:R-:W-:Y:S02]  /*1350*/  @!P0 IADD3.X R31, R71, UR7, RZ, P1, !PT ;  /* 0x00000007471f8c10 */ /* 0x000fe40008ffe4ff */
[----:B0-----:R-:W-:-:S03]  /*1360*/  @!P2 IADD3 R28, P1, R72, UR6, RZ ;  /* 0x00000006481cac10 */ /* 0x001fc6000ff3e0ff */
[----:B------:R0:W4:Y:S01]  /*1370*/  @!P0 LDG.E.CONSTANT R87, [R30.64] ;  /* 0x000000041e578981 */ /* 0x000122000c1e9900 */
[----:B------:R-:W-:Y:S02]  /*1380*/  @!P2 IADD3.X R29, R73, UR7, RZ, P1, !PT ;  /* 0x00000007491dac10 */ /* 0x000fe40008ffe4ff */
[----:B-1----:R-:W-:-:S03]  /*1390*/  @!P0 IADD3 R32, P1, R74, UR6, RZ ;  /* 0x000000064a208c10 */ /* 0x002fc6000ff3e0ff */
[----:B------:R1:W4:Y:S01]  /*13a0*/  @!P2 LDG.E.CONSTANT R85, [R28.64] ;  /* 0x000000041c55a981 */ /* 0x000322000c1e9900 */
[----:B------:R-:W-:Y:S02]  /*13b0*/  @!P0 IADD3.X R33, R75, UR7, RZ, P1, !PT ;  /* 0x000000074b218c10 */ /* 0x000fe40008ffe4ff */
[----:B0-----:R-:W-:-:S04]  /*13c0*/  @!P2 IADD3 R30, P1, R76, UR6, RZ ;  /* 0x000000064c1eac10 */ /* 0x001fc8000ff3e0ff */
[----:B------:R-:W-:Y:S02]  /*13d0*/  @!P2 IADD3.X R31, R77, UR7, RZ, P1, !PT ;  /* 0x000000074d1fac10 */ /* 0x000fe40008ffe4ff */
[----:B-1----:R-:W-:-:S04]  /*13e0*/  @!P2 IADD3 R28, P1, R78, UR6, RZ ;  /* 0x000000064e1cac10 */ /* 0x002fc8000ff3e0ff */
[----:B------:R-:W-:Y:S02]  /*13f0*/  @!P2 IADD3.X R29, R79, UR7, RZ, P1, !PT ;  /* 0x000000074f1dac10 */ /* 0x000fe40008ffe4ff */
[----:B------:R-:W-:Y:S01]  /*1400*/  ISETP.LT.OR P3, PT, R3, 0x1c, P2 ;  /* 0x0000001c0300780c */ /* 0x000fe20001761670 */
[----:B--2---:R0:W-:Y:S04]  /*1410*/  STS [R3.X4+0x188], R47 ;  /* 0x0001882f03007388 */ /* 0x0041e80000004800 */
[----:B---3--:R1:W-:Y:S01]  /*1420*/  STS [R3.X4+0x498], R39 ;  /* 0x0004982703007388 */ /* 0x0083e20000004800 */
[----:B0-----:R-:W-:-:S03]  /*1430*/  MOV R47, RZ ;  /* 0x000000ff002f7202 */ /* 0x001fc60000000f00 */
[----:B-----5:R0:W-:Y:S01]  /*1440*/  STS [R3.X4+0x310], R37 ;  /* 0x0003102503007388 */ /* 0x0201e20000004800 */
[----:B-1----:R-:W-:-:S03]  /*1450*/  IMAD.MOV.U32 R39, RZ, RZ, RZ ;  /* 0x000000ffff277224 */ /* 0x002fc600078e00ff */
[----:B------:R1:W2:Y:S01]  /*1460*/  @!P0 LDG.E.CONSTANT R47, [R32.64] ;  /* 0x00000004202f8981 */ /* 0x0002a2000c1e9900 */
[----:B0-----:R-:W-:-:S03]  /*1470*/  IMAD.MOV.U32 R37, RZ, RZ, RZ ;  /* 0x000000ffff257224 */ /* 0x001fc600078e00ff */
[----:B------:R0:W3:Y:S01]  /*1480*/  @!P2 LDG.E.CONSTANT R39, [R30.64] ;  /* 0x000000041e27a981 */ /* 0x0000e2000c1e9900 */
[----:B-1----:R-:W-:-:S03]  /*1490*/  @!P0 IADD3 R32, P1, R110, UR6, RZ ;  /* 0x000000066e208c10 */ /* 0x002fc6000ff3e0ff */
[----:B------:R1:W-:Y:S01]  /*14a0*/  STS [R3.X4+0x620], R35 ;  /* 0x0006202303007388 */ /* 0x0003e20000004800 */
[----:B------:R-:W-:-:S03]  /*14b0*/  @!P0 IADD3.X R33, R111, UR7, RZ, P1, !PT ;  /* 0x000000076f218c10 */ /* 0x000fc60008ffe4ff */
[----:B------:R5:W3:Y:S01]  /*14c0*/  @!P2 LDG.E.CONSTANT R37, [R28.64] ;  /* 0x000000041c25a981 */ /* 0x000ae2000c1e9900 */
[----:B0-----:R-:W-:-:S04]  /*14d0*/  @!P2 IADD3 R30, P1, R112, UR6, RZ ;  /* 0x00000006701eac10 */ /* 0x001fc8000ff3e0ff */
[----:B------:R-:W-:Y:S02]  /*14e0*/  @!P2 IADD3.X R31, R113, UR7, RZ, P1, !PT ;  /* 0x00000007711fac10 */ /* 0x000fe40008ffe4ff */
[----:B-1----:R-:W-:Y:S01]  /*14f0*/  MOV R35, RZ ;  /* 0x000000ff00237202 */ /* 0x002fe20000000f00 */
[----:B----4-:R0:W-:Y:S01]  /*1500*/  STS [R3.X4+0x7a8], R116 ;  /* 0x0007a87403007388 */ /* 0x0101e20000004800 */
[----:B-----5:R-:W-:-:S04]  /*1510*/  @!P0 IADD3 R28, P1, R114, UR6, RZ ;  /* 0x00000006721c8c10 */ /* 0x020fc8000ff3e0ff */
[----:B------:R1:W4:Y:S01]  /*1520*/  @!P0 LDG.E.CONSTANT R35, [R32.64] ;  /* 0x0000000420238981 */ /* 0x000322000c1e9900 */
[----:B------:R-:W-:Y:S01]  /*1530*/  @!P0 IADD3.X R29, R115, UR7, RZ, P1, !PT ;  /* 0x00000007731d8c10 */ /* 0x000fe20008ffe4ff */
[----:B0-----:R-:W-:Y:S02]  /*1540*/  IMAD.MOV.U32 R116, RZ, RZ, RZ ;  /* 0x000000ffff747224 */ /* 0x001fe400078e00ff */
[----:B------:R0:W-:Y:S01]  /*1550*/  STS [R3.X4+0x930], R108 ;  /* 0x0009306c03007388 */ /* 0x0001e20000004800 */
[----:B-1----:R-:W-:-:S03]  /*1560*/  @!P2 IADD3 R32, P1, R118, UR6, RZ ;  /* 0x000000067620ac10 */ /* 0x002fc6000ff3e0ff */
[----:B------:R1:W5:Y:S01]  /*1570*/  @!P2 LDG.E.CONSTANT R116, [R30.64] ;  /* 0x000000041e74a981 */ /* 0x000362000c1e9900 */
[----:B------:R-:W-:Y:S02]  /*1580*/  @!P2 IADD3.X R33, R119, UR7, RZ, P1, !PT ;  /* 0x000000077721ac10 */ /* 0x000fe40008ffe4ff */
[----:B0-----:R-:W-:Y:S01]  /*1590*/  MOV R108, RZ ;  /* 0x000000ff006c7202 */ /* 0x001fe20000000f00 */
[----:B------:R0:W-:Y:S01]  /*15a0*/  STS [R3.X4+0xab8], R90 ;  /* 0x000ab85a03007388 */ /* 0x0001e20000004800 */
[----:B-1----:R-:W-:-:S04]  /*15b0*/  @!P0 IADD3 R30, P1, R120, UR6, RZ ;  /* 0x00000006781e8c10 */ /* 0x002fc8000ff3e0ff */
[----:B------:R1:W5:Y:S01]  /*15c0*/  @!P0 LDG.E.CONSTANT R108, [R28.64] ;  /* 0x000000041c6c8981 */ /* 0x000362000c1e9900 */
[----:B------:R-:W-:Y:S01]  /*15d0*/  @!P0 IADD3.X R31, R121, UR7, RZ, P1, !PT ;  /* 0x00000007791f8c10 */ /* 0x000fe20008ffe4ff */
[----:B0-----:R-:W-:Y:S01]  /*15e0*/  IMAD.MOV.U32 R90, RZ, RZ, RZ ;  /* 0x000000ffff5a7224 */ /* 0x001fe200078e00ff */
[----:B-1----:R-:W-:-:S05]  /*15f0*/  @!P2 IADD3 R28, P1, R122, UR6, RZ ;  /* 0x000000067a1cac10 */ /* 0x002fca000ff3e0ff */
[----:B------:R0:W5:Y:S01]  /*1600*/  @!P2 LDG.E.CONSTANT R90, [R32.64] ;  /* 0x00000004205aa981 */ /* 0x000162000c1e9900 */
[----:B------:R-:W-:-:S03]  /*1610*/  @!P2 IADD3.X R29, R123, UR7, RZ, P1, !PT ;  /* 0x000000077b1dac10 */ /* 0x000fc60008ffe4ff */
[----:B------:R1:W-:Y:S01]  /*1620*/  STS [R3.X4+0xdc8], R88 ;  /* 0x000dc85803007388 */ /* 0x0003e20000004800 */
[----:B0-----:R-:W-:-:S04]  /*1630*/  @!P0 IADD3 R32, P1, R124, UR6, RZ ;  /* 0x000000067c208c10 */ /* 0x001fc8000ff3e0ff */
[----:B------:R-:W-:Y:S02]  /*1640*/  @!P0 IADD3.X R33, R125, UR7, RZ, P1, !PT ;  /* 0x000000077d218c10 */ /* 0x000fe40008ffe4ff */
[----:B-1----:R-:W-:Y:S02]  /*1650*/  MOV R88, RZ ;  /* 0x000000ff00587202 */ /* 0x002fe40000000f00 */
[----:B------:R-:W-:-:S04]  /*1660*/  ISETP.GT.OR P1, PT, R9, 0x32b, P2 ;  /* 0x0000032b0900780c */ /* 0x000fc80001724670 */
[----:B------:R-:W-:Y:S01]  /*1670*/  ISETP.LT.OR P1, PT, R4, 0x1, P1 ;  /* 0x000000010400780c */ /* 0x000fe20000f21670 */
[----:B------:R0:W5:Y:S04]  /*1680*/  @!P0 LDG.E.CONSTANT R88, [R30.64] ;  /* 0x000000041e588981 */ /* 0x000168000c1e9900 */
[----:B------:R1:W-:Y:S04]  /*1690*/  STS [R3.X4+0xf50], R86 ;  /* 0x000f505603007388 */ /* 0x0003e80000004800 */
[----:B------:R1:W-:Y:S01]  /*16a0*/  STS [R3.X4+0x1260], R38 ;  /* 0x0012602603007388 */ /* 0x0003e20000004800 */
[----:B0-----:R-:W-:Y:S01]  /*16b0*/  @!P3 IADD3 R30, P4, R48, UR6, RZ ;  /* 0x00000006301ebc10 */ /* 0x001fe2000ff9e0ff */
[----:B-1----:R-:W-:-:S03]  /*16c0*/  IMAD.MOV.U32 R86, RZ, RZ, RZ ;  /* 0x000000ffff567224 */ /* 0x002fc600078e00ff */
[----:B------:R-:W-:Y:S01]  /*16d0*/  @!P3 IADD3.X R31, R49, UR7, RZ, P4, !PT ;  /* 0x00000007311fbc10 */ /* 0x000fe2000a7fe4ff */
[----:B------:R-:W-:Y:S02]  /*16e0*/  IMAD.MOV.U32 R38, RZ, RZ, RZ ;  /* 0x000000ffff267224 */ /* 0x000fe400078e00ff */
[----:B------:R0:W5:Y:S04]  /*16f0*/  @!P2 LDG.E.CONSTANT R86, [R28.64] ;  /* 0x000000041c56a981 */ /* 0x000168000c1e9900 */
[----:B------:R1:W5:Y:S01]  /*1700*/  @!P3 LDG.E.CONSTANT R38, [R30.64+-0xab8] ;  /* 0xfff548041e26b981 */ /* 0x000362000c1e9900 */
[----:B------:R-:W-:-:S03]  /*1710*/  ISETP.GT.OR P2, PT, R3, 0x53, P2 ;  /* 0x000000530300780c */ /* 0x000fc60001744670 */
[----:B------:R1:W-:Y:S01]  /*1720*/  STS [R3.X4+0x13e8], R91 ;  /* 0x0013e85b03007388 */ /* 0x0003e20000004800 */
[----:B0-----:R-:W-:-:S03]  /*1730*/  @!P1 IADD3 R28, P3, R106, UR6, RZ ;  /* 0x000000066a1c9c10 */ /* 0x001fc6000ff7e0ff */
[----:B------:R0:W-:Y:S01]  /*1740*/  STS [R3.X4+0x10d8], R84 ;  /* 0x0010d85403007388 */ /* 0x0001e20000004800 */
[----:B------:R-:W-:Y:S02]  /*1750*/  @!P1 IADD3.X R29, R107, UR7, RZ, P3, !PT ;  /* 0x000000076b1d9c10 */ /* 0x000fe40009ffe4ff */
[----:B-1----:R-:W-:Y:S02]  /*1760*/  MOV R91, RZ ;  /* 0x000000ff005b7202 */ /* 0x002fe40000000f00 */
[----:B0-----:R-:W-:-:S04]  /*1770*/  MOV R84, RZ ;  /* 0x000000ff00547202 */ /* 0x001fc80000000f00 */
[----:B------:R0:W5:Y:S01]  /*1780*/  @!P1 LDG.E.CONSTANT R91, [R28.64] ;  /* 0x000000041c5b9981 */ /* 0x000162000c1e9900 */
[----:B------:R-:W-:-:S03]  /*1790*/  ISETP.GT.OR P1, PT, R5, 0x32b, P0 ;  /* 0x0000032b0500780c */ /* 0x000fc60000724670 */
[----:B------:R1:W5:Y:S01]  /*17a0*/  @!P0 LDG.E.CONSTANT R84, [R32.64] ;  /* 0x0000000420548981 */ /* 0x000362000c1e9900 */
[----:B------:R-:W-:-:S03]  /*17b0*/  ISETP.LT.OR P1, PT, R6, 0x2, P1 ;  /* 0x000000020600780c */ /* 0x000fc60000f21670 */
[----:B------:R0:W-:Y:S01]  /*17c0*/  STS [R3.X4+0x1570], R109 ;  /* 0x0015706d03007388 */ /* 0x0001e20000004800 */
[----:B-1----:R-:W-:Y:S01]  /*17d0*/  @!P2 IADD3 R32, P3, R62, UR6, RZ ;  /* 0x000000063e20ac10 */ /* 0x002fe2000ff7e0ff */
[----:B0-----:R-:W-:-:S03]  /*17e0*/  IMAD.MOV.U32 R109, RZ, RZ, RZ ;  /* 0x000000ffff6d7224 */ /* 0x001fc600078e00ff */
[----:B------:R-:W-:Y:S02]  /*17f0*/  @!P2 IADD3.X R33, R63, UR7, RZ, P3, !PT ;  /* 0x000000073f21ac10 */ /* 0x000fe40009ffe4ff */
[----:B------:R-:W-:-:S03]  /*1800*/  ISETP.GT.OR P0, PT, R7, 0x32b, P0 ;  /* 0x0000032b0700780c */ /* 0x000fc60000704670 */
[----:B------:R0:W5:Y:S01]  /*1810*/  @!P2 LDG.E.CONSTANT R109, [R32.64] ;  /* 0x00000004206da981 */ /* 0x000162000c1e9900 */
[----:B------:R-:W-:Y:S02]  /*1820*/  ISETP.LT.OR P0, PT, R8, 0x2, P0 ;  /* 0x000000020800780c */ /* 0x000fe40000701670 */
[----:B------:R-:W-:Y:S01]  /*1830*/  @!P1 IADD3 R30, P2, R80, UR6, RZ ;  /* 0x00000006501e9c10 */ /* 0x000fe2000ff5e0ff */
[----:B------:R1:W-:Y:S03]  /*1840*/  STS [R3.X4+0x16f8], R117 ;  /* 0x0016f87503007388 */ /* 0x0003e60000004800 */
[----:B------:R-:W-:Y:S02]  /*1850*/  @!P1 IADD3.X R31, R81, UR7, RZ, P2, !PT ;  /* 0x00000007511f9c10 */ /* 0x000fe400097fe4ff */
[----:B-1----:R-:W-:-:S05]  /*1860*/  MOV R117, RZ ;  /* 0x000000ff00757202 */ /* 0x002fca0000000f00 */
[----:B------:R-:W-:Y:S01]  /*1870*/  @!P0 IADD3 R28, P2, R82, UR6, RZ ;  /* 0x00000006521c8c10 */ /* 0x000fe2000ff5e0ff */
[----:B------:R-:W5:Y:S01]  /*1880*/  @!P1 LDG.E.CONSTANT R117, [R30.64] ;  /* 0x000000041e759981 */ /* 0x000f62000c1e9900 */
[----:B------:R-:W-:Y:S01]  /*1890*/  ISETP.GT.AND P1, PT, R3, 0xb, PT ;  /* 0x0000000b0300780c */ /* 0x000fe20003f24270 */
[----:B0-----:R-:W-:Y:S01]  /*18a0*/  IMAD.MOV.U32 R32, RZ, RZ, RZ ;  /* 0x000000ffff207224 */ /* 0x001fe200078e00ff */
[----:B------:R-:W-:-:S05]  /*18b0*/  @!P0 IADD3.X R29, R83, UR7, RZ, P2, !PT ;  /* 0x00000007531d8c10 */ /* 0x000fca00097fe4ff */
[----:B------:R0:W5:Y:S06]  /*18c0*/  @!P0 LDG.E.CONSTANT R32, [R28.64] ;  /* 0x000000041c208981 */ /* 0x00016c000c1e9900 */
[----:B0-----:R-:W-:Y:S01]  /*18d0*/  @!P1 MOV R28, R14 ;  /* 0x0000000e001c9202 */ /* 0x001fe20000000f00 */
[----:B------:R-:W-:-:S05]  /*18e0*/  @!P1 IMAD.MOV.U32 R29, RZ, RZ, R27 ;  /* 0x000000ffff1d9224 */ /* 0x000fca00078e001b */
[----:B------:R-:W5:Y:S01]  /*18f0*/  @!P1 LDG.E.CONSTANT R33, [R28.64] ;  /* 0x000000041c219981 */ /* 0x000f62000c1e9900 */
[----:B------:R-:W-:-:S03]  /*1900*/  ISETP.GT.AND P0, PT, R3, 0x1b, PT ;  /* 0x0000001b0300780c */ /* 0x000fc60003f04270 */
[----:B------:R-:W-:Y:S04]  /*1910*/  STS [R3.X4+0x1b90], R89 ;  /* 0x001b905903007388 */ /* 0x000fe80000004800 */
[----:B------:R-:W-:Y:S04]  /*1920*/  STS [R3.X4+0x1d18], R34 ;  /* 0x001d182203007388 */ /* 0x000fe80000004800 */
[----:B------:R-:W-:Y:S04]  /*1930*/  STS [R3.X4+0x1ea0], R36 ;  /* 0x001ea02403007388 */ /* 0x000fe80000004800 */
[----:B------:R-:W-:Y:S04]  /*1940*/  STS [R3.X4+0x2028], R87 ;  /* 0x0020285703007388 */ /* 0x000fe80000004800 */
[----:B------:R-:W-:Y:S04]  /*1950*/  STS [R3.X4+0x21b0], R85 ;  /* 0x0021b05503007388 */ /* 0x000fe80000004800 */
[----:B------:R-:W-:Y:S04]  /*1960*/  @!P0 STS [R3.X4+0x3410], RZ ;  /* 0x003410ff03008388 */ /* 0x000fe80000004800 */
[----:B--2---:R-:W-:Y:S04]  /*1970*/  STS [R3.X4+0x2338], R47 ;  /* 0x0023382f03007388 */ /* 0x004fe80000004800 */
[----:B---3--:R-:W-:Y:S04]  /*1980*/  STS [R3.X4+0x24c0], R39 ;  /* 0x0024c02703007388 */ /* 0x008fe80000004800 */
[----:B------:R-:W-:Y:S04]  /*1990*/  STS [R3.X4+0x27d0], R37 ;  /* 0x0027d02503007388 */ /* 0x000fe80000004800 */
[----:B----4-:R-:W-:Y:S04]  /*19a0*/  STS [R3.X4+0x2958], R35 ;  /* 0x0029582303007388 */ /* 0x010fe80000004800 */
[----:B-----5:R-:W-:Y:S04]  /*19b0*/  STS [R3.X4+0x2ae0], R116 ;  /* 0x002ae07403007388 */ /* 0x020fe80000004800 */
[----:B------:R-:W-:Y:S04]  /*19c0*/  STS [R3.X4+0x2c68], R108 ;  /* 0x002c686c03007388 */ /* 0x000fe80000004800 */
[----:B------:R-:W-:Y:S04]  /*19d0*/  STS [R3.X4+0x2df0], R90 ;  /* 0x002df05a03007388 */ /* 0x000fe80000004800 */
[----:B------:R-:W-:Y:S04]  /*19e0*/  STS [R3.X4+0x2f78], R88 ;  /* 0x002f785803007388 */ /* 0x000fe80000004800 */
[----:B------:R-:W-:Y:S04]  /*19f0*/  STS [R3.X4+0x3100], R86 ;  /* 0x0031005603007388 */ /* 0x000fe80000004800 */
[----:B------:R-:W-:Y:S04]  /*1a00*/  STS [R3.X4], R38 ;  /* 0x0000002603007388 */ /* 0x000fe80000004800 */
[----:B------:R-:W-:Y:S04]  /*1a10*/  STS [R3.X4+0xc40], R91 ;  /* 0x000c405b03007388 */ /* 0x000fe80000004800 */
[----:B------:R-:W-:Y:S04]  /*1a20*/  STS [R3.X4+0x3288], R84 ;  /* 0x0032885403007388 */ /* 0x000fe80000004800 */
[----:B------:R-:W-:Y:S04]  /*1a30*/  STS [R3.X4+0x1880], R109 ;  /* 0x0018806d03007388 */ /* 0x000fe80000004800 */
[----:B------:R-:W-:Y:S04]  /*1a40*/  STS [R3.X4+0x1a08], R117 ;  /* 0x001a087503007388 */ /* 0x000fe80000004800 */
[----:B------:R-:W-:Y:S04]  /*1a50*/  STS [R3.X4+0x2648], R32 ;  /* 0x0026482003007388 */ /* 0x000fe80000004800 */
[----:B------:R-:W-:Y:S04]  /*1a60*/  @!P1 STS [R3.X4+0x3480], R33 ;  /* 0x0034802103009388 */ /* 0x000fe80000004800 */
[----:B------:R-:W-:Y:S06]  /*1a70*/  BAR.SYNC 0x0 ;  /* 0x0000000000007b1d */ /* 0x000fec0000000000 */
[----:B------:R-:W-:Y:S04]  /*1a80*/  LDS.64 R32, [R26.X4] ;  /* 0x000000001a207984 */ /* 0x000fe80000004a00 */
[----:B------:R-:W0:Y:S04]  /*1a90*/  LDS.128 R28, [0x3480] ;  /* 0x00348000ff1c7984 */ /* 0x000e280000000c00 */
[----:B------:R-:W1:Y:S04]  /*1aa0*/  LDS.64 R84, [R26.X4+0x70] ;  /* 0x000070001a547984 */ /* 0x000e680000004a00 */
[----:B------:R-:W2:Y:S04]  /*1ab0*/  LDS.64 R88, [R26.X4+0xe0] ;  /* 0x0000e0001a587984 */ /* 0x000ea80000004a00 */
[----:B------:R-:W3:Y:S04]  /*1ac0*/  LDS.64 R86, [R26.X4+0x150] ;  /* 0x000150001a567984 */ /* 0x000ee80000004a00 */
[----:B------:R-:W4:Y:S04]  /*1ad0*/  LDS.64 R38, [R26.X4+0xd20] ;  /* 0x000d20001a267984 */ /* 0x000f280000004a00 */
[----:B------:R-:W5:Y:S04]  /*1ae0*/  LDS.64 R36, [R26.X4+0xd90] ;  /* 0x000d90001a247984 */ /* 0x000f680000004a00 */
[----:B------:R-:W-:Y:S01]  /*1af0*/  LDS.64 R90, [R26.X4+0x1ab0] ;  /* 0x001ab0001a5a7984 */ /* 0x000fe20000004a00 */
[----:B0-----:R-:W-:-:S02]  /*1b00*/  FFMA R24, R32, R28, R24 ;  /* 0x0000001c20187223 */ /* 0x001fc40000000018 */
[C---:B------:R-:W-:Y:S02]  /*1b10*/  FFMA R12, R28.reuse, R33, R12 ;  /* 0x000000211c0c7223 */ /* 0x040fe4000000000c */
[----:B------:R-:W0:Y:S01]  /*1b20*/  LDS.128 R32, [0x3490] ;  /* 0x00349000ff207984 */ /* 0x000e220000000c00 */
[----:B-1----:R-:W-:Y:S02]  /*1b30*/  FFMA R47, R28, R84, R41 ;  /* 0x000000541c2f7223 */ /* 0x002fe40000000029 */
[----:B------:R-:W-:Y:S02]  /*1b40*/  FFMA R41, R84, R29, R24 ;  /* 0x0000001d54297223 */ /* 0x000fe40000000018 */
[-C--:B------:R-:W-:Y:S02]  /*1b50*/  FFMA R22, R28, R85.reuse, R22 ;  /* 0x000000551c167223 */ /* 0x080fe40000000016 */
[----:B------:R-:W-:Y:S02]  /*1b60*/  FFMA R12, R29, R85, R12 ;  /* 0x000000551d0c7223 */ /* 0x000fe4000000000c */
[----:B------:R-:W1:Y:S01]  /*1b70*/  LDS.64 R84, [R26.X4+0xe00] ;  /* 0x000e00001a547984 */ /* 0x000e620000004a00 */
[----:B--2---:R-:W-:-:S02]  /*1b80*/  FFMA R47, R88, R29, R47 ;  /* 0x0000001d582f7223 */ /* 0x004fc4000000002f */
[C---:B------:R-:W-:Y:S02]  /*1b90*/  FFMA R101, R28.reuse, R88, R101 ;  /* 0x000000581c657223 */ /* 0x040fe40000000065 */
[-C--:B------:R-:W-:Y:S02]  /*1ba0*/  FFMA R92, R28, R89.reuse, R92 ;  /* 0x000000591c5c7223 */ /* 0x080fe4000000005c */
[----:B------:R-:W-:Y:S02]  /*1bb0*/  FFMA R22, R29, R89, R22 ;  /* 0x000000591d167223 */ /* 0x000fe40000000016 */
[----:B------:R-:W-:Y:S02]  /*1bc0*/  FFMA R24, R88, R30, R41 ;  /* 0x0000001e58187223 */ /* 0x000fe40000000029 */
[----:B---3--:R-:W-:Y:S02]  /*1bd0*/  FFMA R99, R28, R86, R99 ;  /* 0x000000561c637223 */ /* 0x008fe40000000063 */
[----:B------:R-:W-:-:S02]  /*1be0*/  FFMA R41, R86, R30, R47 ;  /* 0x0000001e56297223 */ /* 0x000fc4000000002f */
[----:B------:R-:W-:Y:S02]  /*1bf0*/  FFMA R28, R28, R87, R93 ;  /* 0x000000571c1c7223 */ /* 0x000fe4000000005d */
[----:B------:R-:W-:Y:S02]  /*1c00*/  FFMA R101, R86, R29, R101 ;  /* 0x0000001d56657223 */ /* 0x000fe40000000065 */
[-C--:B------:R-:W-:Y:S02]  /*1c10*/  FFMA R47, R29, R87.reuse, R92 ;  /* 0x000000571d2f7223 */ /* 0x080fe4000000005c */
[C---:B------:R-:W-:Y:S01]  /*1c20*/  FFMA R22, R30.reuse, R87, R22 ;  /* 0x000000571e167223 */ /* 0x040fe20000000016 */
[----:B------:R-:W-:Y:S01]  /*1c30*/  LDS.64 R92, [R26.X4+0x1b20] ;  /* 0x001b20001a5c7984 */ /* 0x000fe20000004a00 */
[----:B------:R-:W-:-:S03]  /*1c40*/  FFMA R12, R30, R89, R12 ;  /* 0x000000591e0c7223 */ /* 0x000fc6000000000c */
[----:B------:R-:W2:Y:S01]  /*1c50*/  LDS.64 R86, [R26.X4+0xe70] ;  /* 0x000e70001a567984 */ /* 0x000ea20000004a00 */
[----:B----4-:R-:W-:-:S03]  /*1c60*/  FFMA R39, R31, R39, R18 ;  /* 0x000000271f277223 */ /* 0x010fc60000000012 */
[----:B------:R-:W3:Y:S01]  /*1c70*/  LDS.64 R88, [R26.X4+0x1a40] ;  /* 0x001a40001a587984 */ /* 0x000ee20000004a00 */
[-C--:B------:R-:W-:Y:S02]  /*1c80*/  FFMA R23, R38, R31.reuse, R23 ;  /* 0x0000001f26177223 */ /* 0x080fe40000000017 */
[C---:B-----5:R-:W-:Y:S02]  /*1c90*/  FFMA R21, R36.reuse, R31, R21 ;  /* 0x0000001f24157223 */ /* 0x060fe40000000015 */
[----:B0-----:R-:W-:Y:S02]  /*1ca0*/  FFMA R23, R36, R32, R23 ;  /* 0x0000002024177223 */ /* 0x001fe40000000017 */
[-C--:B------:R-:W-:Y:S02]  /*1cb0*/  FFMA R18, R31, R37.reuse, R17 ;  /* 0x000000251f127223 */ /* 0x080fe40000000011 */
[----:B------:R-:W-:Y:S02]  /*1cc0*/  FFMA R108, R32, R37, R39 ;  /* 0x00000025206c7223 */ /* 0x000fe40000000027 */
[----:B------:R-:W0:Y:S01]  /*1cd0*/  LDS.128 R36, [0x34a0] ;  /* 0x0034a000ff247984 */ /* 0x000e220000000c00 */
[----:B-1----:R-:W-:-:S02]  /*1ce0*/  FFMA R109, R84, R31, R94 ;  /* 0x0000001f546d7223 */ /* 0x002fc4000000005e */
[----:B------:R-:W-:Y:S02]  /*1cf0*/  FFMA R94, R32, R85, R18 ;  /* 0x00000055205e7223 */ /* 0x000fe40000000012 */
[C---:B------:R-:W-:Y:S02]  /*1d00*/  FFMA R21, R84.reuse, R32, R21 ;  /* 0x0000002054157223 */ /* 0x040fe40000000015 */
[----:B------:R-:W-:Y:S02]  /*1d10*/  FFMA R23, R84, R33, R23 ;  /* 0x0000002154177223 */ /* 0x000fe40000000017 */
[-C--:B------:R-:W-:Y:S02]  /*1d20*/  FFMA R17, R31, R85.reuse, R100 ;  /* 0x000000551f117223 */ /* 0x080fe40000000064 */
[----:B------:R-:W-:Y:S02]  /*1d30*/  FFMA R18, R33, R85, R108 ;  /* 0x0000005521127223 */ /* 0x000fe4000000006c */
[----:B------:R-:W1:Y:S01]  /*1d40*/  LDS.64 R84, [R26.X4+0x1b90] ;  /* 0x001b90001a547984 */ /* 0x000e620000004a00 */
[----:B------:R-:W-:-:S02]  /*1d50*/  FFMA R2, R34, R90, R2 ;  /* 0x0000005a22027223 */ /* 0x000fc40000000002 */
[C---:B--2---:R-:W-:Y:S02]  /*1d60*/  FFMA R103, R86.reuse, R31, R103 ;  /* 0x0000001f56677223 */ /* 0x044fe40000000067 */
[----:B------:R-:W-:Y:S02]  /*1d70*/  FFMA R100, R31, R87, R102 ;  /* 0x000000571f647223 */ /* 0x000fe40000000066 */
[C---:B------:R-:W-:Y:S02]  /*1d80*/  FFMA R31, R86.reuse, R32, R109 ;  /* 0x00000020561f7223 */ /* 0x040fe4000000006d */
[----:B------:R-:W-:Y:S02]  /*1d90*/  FFMA R21, R86, R33, R21 ;  /* 0x0000002156157223 */ /* 0x000fe40000000015 */
[----:B---3--:R-:W-:Y:S02]  /*1da0*/  FFMA R88, R88, R34, R20 ;  /* 0x0000002258587223 */ /* 0x008fe40000000014 */
[----:B------:R-:W-:-:S02]  /*1db0*/  FFMA R86, R34, R91, R43 ;  /* 0x0000005b22567223 */ /* 0x000fc4000000002b */
[----:B------:R-:W-:Y:S02]  /*1dc0*/  FFMA R20, R34, R89, R19 ;  /* 0x0000005922147223 */ /* 0x000fe40000000013 */
[-C--:B------:R-:W-:Y:S02]  /*1dd0*/  FFMA R102, R32, R87.reuse, R17 ;  /* 0x0000005720667223 */ /* 0x080fe40000000011 */
[----:B------:R-:W-:Y:S02]  /*1de0*/  FFMA R109, R34, R92, R45 ;  /* 0x0000005c226d7223 */ /* 0x000fe4000000002d */
[----:B------:R-:W-:Y:S02]  /*1df0*/  FFMA R17, R33, R87, R94 ;  /* 0x0000005721117223 */ /* 0x000fe4000000005e */
[----:B------:R-:W-:Y:S02]  /*1e00*/  FFMA R19, R90, R35, R88 ;  /* 0x000000235a137223 */ /* 0x000fe40000000058 */
[C---:B------:R-:W-:Y:S01]  /*1e10*/  FFMA R91, R35.reuse, R91, R20 ;  /* 0x0000005b235b7223 */ /* 0x040fe20000000014 */
[----:B------:R-:W2:Y:S01]  /*1e20*/  LDS.64 R88, [R26.X4+0x27d0] ;  /* 0x0027d0001a587984 */ /* 0x000ea20000004a00 */
[----:B------:R-:W-:-:S03]  /*1e30*/  FFMA R45, R35, R93, R86 ;  /* 0x0000005d232d7223 */ /* 0x000fc60000000056 */
[----:B------:R-:W3:Y:S01]  /*1e40*/  LDS.64 R86, [R26.X4+0x2760] ;  /* 0x002760001a567984 */ /* 0x000ee20000004a00 */
[----:B0-----:R-:W-:Y:S02]  /*1e50*/  FFMA R20, R92, R36, R19 ;  /* 0x000000245c147223 */ /* 0x001fe40000000013 */
[----:B------:R-:W-:Y:S02]  /*1e60*/  FFMA R19, R36, R93, R91 ;  /* 0x0000005d24137223 */ /* 0x000fe4000000005b */
[----:B------:R-:W0:Y:S01]  /*1e70*/  LDS.64 R90, [R26.X4+0x2840] ;  /* 0x002840001a5a7984 */ /* 0x000e220000004a00 */
[----:B------:R-:W-:Y:S02]  /*1e80*/  FFMA R43, R92, R35, R2 ;  /* 0x000000235c2b7223 */ /* 0x000fe40000000002 */
[C---:B------:R-:W-:Y:S02]  /*1e90*/  FFMA R108, R34.reuse, R93, R97 ;  /* 0x0000005d226c7223 */ /* 0x040fe40000000061 */
[----:B------:R-:W4:Y:S01]  /*1ea0*/  LDS.64 R92, [R26.X4+0x28b0] ;  /* 0x0028b0001a5c7984 */ /* 0x000f220000004a00 */
[----:B-1----:R-:W-:-:S03]  /*1eb0*/  FFMA R97, R34, R84, R95 ;  /* 0x0000005422617223 */ /* 0x002fc6000000005f */
[----:B------:R-:W1:Y:S01]  /*1ec0*/  LDS.64 R94, [R26.X4+0x1c0] ;  /* 0x0001c0001a5e7984 */ /* 0x000e620000004a00 */
[----:B------:R-:W-:Y:S02]  /*1ed0*/  FFMA R2, R84, R36, R43 ;  /* 0x0000002454027223 */ /* 0x000fe4000000002b */
[-C--:B------:R-:W-:Y:S02]  /*1ee0*/  FFMA R43, R36, R85.reuse, R45 ;  /* 0x00000055242b7223 */ /* 0x080fe4000000002d */
[----:B------:R-:W-:Y:S02]  /*1ef0*/  FFMA R34, R34, R85, R98 ;  /* 0x0000005522227223 */ /* 0x000fe40000000062 */
[----:B------:R-:W-:Y:S02]  /*1f00*/  FFMA R109, R84, R35, R109 ;  /* 0x00000023546d7223 */ /* 0x000fe4000000006d */
[----:B------:R-:W-:Y:S02]  /*1f10*/  FFMA R98, R35, R85, R108 ;  /* 0x0000005523627223 */ /* 0x000fe4000000006c */
[----:B--2---:R-:W-:-:S02]  /*1f20*/  FFMA R45, R37, R89, R11 ;  /* 0x00000059252d7223 */ /* 0x004fc4000000000b */
[C---:B---3--:R-:W-:Y:S02]  /*1f30*/  FFMA R87, R37.reuse, R87, R13 ;  /* 0x0000005725577223 */ /* 0x048fe4000000000d */
[C---:B------:R-:W-:Y:S02]  /*1f40*/  FFMA R13, R37.reuse, R88, R40 ;  /* 0x00000058250d7223 */ /* 0x040fe40000000028 */
[----:B------:R-:W-:Y:S02]  /*1f50*/  FFMA R40, R38, R89, R87 ;  /* 0x0000005926287223 */ /* 0x000fe40000000057 */
[----:B------:R-:W-:Y:S02]  /*1f60*/  FFMA R15, R86, R37, R15 ;  /* 0x00000025560f7223 */ /* 0x000fe4000000000f */
[----:B0-----:R-:W-:Y:S02]  /*1f70*/  FFMA R11, R90, R38, R13 ;  /* 0x000000265a0b7223 */ /* 0x001fe4000000000d */
[----:B------:R-:W-:-:S02]  /*1f80*/  FFMA R86, R37, R91, R44 ;  /* 0x0000005b25567223 */ /* 0x000fc4000000002c */
[-C--:B------:R-:W-:Y:S02]  /*1f90*/  FFMA R84, R38, R91.reuse, R45 ;  /* 0x0000005b26547223 */ /* 0x080fe4000000002d */
[----:B------:R-:W-:Y:S01]  /*1fa0*/  FFMA R85, R37, R90, R42 ;  /* 0x0000005a25557223 */ /* 0x000fe2000000002a */
[----:B------:R-:W0:Y:S01]  /*1fb0*/  LDS.64 R44, [R26.X4+0xee0] ;  /* 0x000ee0001a2c7984 */ /* 0x000e220000004a00 */
[----:B------:R-:W-:Y:S02]  /*1fc0*/  FFMA R13, R39, R91, R40 ;  /* 0x0000005b270d7223 */ /* 0x000fe40000000028 */
[C---:B----4-:R-:W-:Y:S02]  /*1fd0*/  FFMA R117, R37.reuse, R92, R46 ;  /* 0x0000005c25757223 */ /* 0x050fe4000000002e */
[----:B------:R-:W-:Y:S02]  /*1fe0*/  FFMA R37, R37, R93, R96 ;  /* 0x0000005d25257223 */ /* 0x000fe40000000060 */
[----:B------:R-:W-:-:S02]  /*1ff0*/  FFMA R40, R92, R39, R11 ;  /* 0x000000275c287223 */ /* 0x000fc4000000000b */
[-C--:B------:R-:W-:Y:S02]  /*2000*/  FFMA R96, R38, R93.reuse, R86 ;  /* 0x0000005d26607223 */ /* 0x080fe40000000056 */
[----:B------:R-:W-:Y:S01]  /*2010*/  FFMA R11, R39, R93, R84 ;  /* 0x0000005d270b7223 */ /* 0x000fe20000000054 */
[----:B------:R-:W2:Y:S01]  /*2020*/  LDS.64 R86, [R26.X4+0x230] ;  /* 0x000230001a567984 */ /* 0x000ea20000004a00 */
[----:B-1----:R-:W-:Y:S02]  /*2030*/  FFMA R99, R94, R29, R99 ;  /* 0x0000001d5e637223 */ /* 0x002fe40000000063 */
[----:B------:R-:W-:Y:S02]  /*2040*/  FFMA R93, R29, R95, R28 ;  /* 0x0000005f1d5d7223 */ /* 0x000fe4000000001c */
[-C--:B------:R-:W-:Y:S01]  /*2050*/  FFMA R15, R88, R38.reuse, R15 ;  /* 0x00000026580f7223 */ /* 0x080fe2000000000f */
[----:B------:R-:W1:Y:S01]  /*2060*/  LDS.64 R28, [R26.X4+0x2920] ;  /* 0x002920001a1c7984 */ /* 0x000e620000004a00 */
[----:B------:R-:W-:-:S03]  /*2070*/  FFMA R42, R92, R38, R85 ;  /* 0x000000265c2a7223 */ /* 0x000fc60000000055 */
[----:B------:R-:W3:Y:S01]  /*2080*/  LDS.64 R84, [R26.X4+0x1c00] ;  /* 0x001c00001a547984 */ /* 0x000ee20000004a00 */
[----:B------:R-:W-:Y:S02]  /*2090*/  FFMA R15, R90, R39, R15 ;  /* 0x000000275a0f7223 */ /* 0x000fe4000000000f */
[----:B------:R-:W-:Y:S01]  /*20a0*/  FFMA R92, R30, R95, R47 ;  /* 0x0000005f1e5c7223 */ /* 0x000fe2000000002f */
[----:B------:R-:W4:Y:S04]  /*20b0*/  LDS.64 R88, [R26.X4+0xf50] ;  /* 0x000f50001a587984 */ /* 0x000f280000004a00 */
[----:B------:R-:W5:Y:S04]  /*20c0*/  LDS.64 R90, [R26.X4+0x1c70] ;  /* 0x001c70001a5a7984 */ /* 0x000f680000004a00 */
[----:B------:R-:W4:Y:S01]  /*20d0*/  LDS.64 R46, [R26.X4+0x2990] ;  /* 0x002990001a2e7984 */ /* 0x000f220000004a00 */
[----:B------:R-:W-:-:S04]  /*20e0*/  IADD3 R16, R16, 0x1, RZ ;  /* 0x0000000110107810 */ /* 0x000fc80007ffe0ff */
[----:B------:R-:W-:Y:S01]  /*20f0*/  ISETP.NE.AND P0, PT, R16, 0x2, PT ;  /* 0x000000021000780c */ /* 0x000fe20003f05270 */
[----:B------:R-:W-:Y:S01]  /*2100*/  UIADD3 UR6, UP0, UR6, 0x4, URZ ;  /* 0x0000000406067890 */ /* 0x000fe2000ff1e03f */
[----:B0-----:R-:W-:Y:S01]  /*2110*/  FFMA R103, R44, R32, R103 ;  /* 0x000000202c677223 */ /* 0x001fe20000000067 */
[----:B------:R-:W-:Y:S01]  /*2120*/  IADD3 R14, P1, R14, 0x4, RZ ;  /* 0x000000040e0e7810 */ /* 0x000fe20007f3e0ff */
[----:B------:R-:W-:Y:S01]  /*2130*/  FFMA R32, R32, R45, R100 ;  /* 0x0000002d20207223 */ /* 0x000fe20000000064 */
[----:B------:R-:W-:Y:S01]  /*2140*/  UIADD3.X UR7, URZ, UR7, URZ, UP0, !UPT ;  /* 0x000000073f077290 */ /* 0x000fe200087fe43f */
[-C--:B------:R-:W-:Y:S02]  /*2150*/  FFMA R101, R94, R30.reuse, R101 ;  /* 0x0000001e5e657223 */ /* 0x080fe40000000065 */
[----:B------:R-:W-:Y:S01]  /*2160*/  FFMA R94, R44, R33, R31 ;  /* 0x000000212c5e7223 */ /* 0x000fe2000000001f */
[----:B------:R-:W-:Y:S01]  /*2170*/  IADD3 R10, R10, 0x1, RZ ;  /* 0x000000010a0a7810 */ /* 0x000fe20007ffe0ff */
[----:B------:R-:W-:Y:S01]  /*2180*/  FFMA R100, R33, R45, R102 ;  /* 0x0000002d21647223 */ /* 0x000fe20000000066 */
[----:B------:R-:W-:Y:S01]  /*2190*/  IADD3 R25, R25, 0x1, RZ ;  /* 0x0000000119197810 */ /* 0x000fe20007ffe0ff */
[----:B--2---:R-:W-:Y:S01]  /*21a0*/  FFMA R99, R86, R30, R99 ;  /* 0x0000001e56637223 */ /* 0x004fe20000000063 */
[----:B------:R-:W-:Y:S01]  /*21b0*/  IADD3.X R27, RZ, R27, RZ, P1, !PT ;  /* 0x0000001bff1b7210 */ /* 0x000fe20000ffe4ff */
[----:B-1----:R-:W-:-:S02]  /*21c0*/  FFMA R117, R28, R38, R117 ;  /* 0x000000261c757223 */ /* 0x002fc40000000075 */
[----:B------:R-:W-:Y:S02]  /*21d0*/  FFMA R38, R38, R29, R37 ;  /* 0x0000001d26267223 */ /* 0x000fe40000000025 */
[----:B---3--:R-:W-:Y:S02]  /*21e0*/  FFMA R95, R84, R35, R97 ;  /* 0x00000023545f7223 */ /* 0x008fe40000000061 */
[-C--:B------:R-:W-:Y:S02]  /*21f0*/  FFMA R34, R35, R85.reuse, R34 ;  /* 0x0000005523227223 */ /* 0x080fe40000000022 */
[----:B------:R-:W-:Y:S02]  /*2200*/  FFMA R97, R36, R85, R98 ;  /* 0x0000005524617223 */ /* 0x000fe40000000062 */
[----:B------:R-:W-:Y:S02]  /*2210*/  FFMA R44, R39, R29, R96 ;  /* 0x0000001d272c7223 */ /* 0x000fe40000000060 */
[----:B------:R-:W-:-:S02]  /*2220*/  FFMA R45, R84, R36, R109 ;  /* 0x00000024542d7223 */ /* 0x000fc4000000006d */
[----:B------:R-:W-:Y:S02]  /*2230*/  FFMA R42, R28, R39, R42 ;  /* 0x000000271c2a7223 */ /* 0x000fe4000000002a */
[----:B------:R-:W-:Y:S02]  /*2240*/  FFMA R93, R30, R87, R93 ;  /* 0x000000571e5d7223 */ /* 0x000fe4000000005d */
[----:B----4-:R-:W-:Y:S02]  /*2250*/  FFMA R103, R88, R33, R103 ;  /* 0x0000002158677223 */ /* 0x010fe40000000067 */
[----:B------:R-:W-:Y:S02]  /*2260*/  FFMA R102, R33, R89, R32 ;  /* 0x0000005921667223 */ /* 0x000fe40000000020 */
[----:B-----5:R-:W-:Y:S02]  /*2270*/  FFMA R95, R90, R36, R95 ;  /* 0x000000245a5f7223 */ /* 0x020fe4000000005f */
[----:B------:R-:W-:-:S02]  /*2280*/  FFMA R98, R36, R91, R34 ;  /* 0x0000005b24627223 */ /* 0x000fc40000000022 */
[----:B------:R-:W-:Y:S02]  /*2290*/  FFMA R46, R46, R39, R117 ;  /* 0x000000272e2e7223 */ /* 0x000fe40000000075 */
[----:B------:R-:W-:Y:S01]  /*22a0*/  FFMA R96, R39, R47, R38 ;  /* 0x0000002f27607223 */ /* 0x000fe20000000026 */
[----:B------:R-:W-:Y:S01]  /*22b0*/  @!P0 CALL.REL.NOINC `(.L_x_0) ;  /* 0x0000001000008944 */ /* 0x000fe20003c00000 */
[----:B------:R-:W-:Y:S05]  /*22c0*/  BRA `(.L_x_1) ;  /* 0xffffec5000007947 */ /* 0x000fea000383ffff */
.L_x_0:
[----:B------:R-:W-:Y:S01]  /*22d0*/  MOV R5, R3 ;  /* 0x0000000300057202 */ /* 0x000fe20000000f00 */
[----:B------:R-:W-:Y:S01]  /*22e0*/  IMAD.MOV.U32 R4, RZ, RZ, RZ ;  /* 0x000000ffff047224 */ /* 0x000fe200078e00ff */
[----:B------:R-:W-:Y:S02]  /*22f0*/  FMNMX R7, RZ, R12, !PT ;  /* 0x0000000cff077209 */ /* 0x000fe40007800000 */
[----:B------:R-:W-:Y:S01]  /*2300*/  FMNMX R9, RZ, R22, !PT ;  /* 0x00000016ff097209 */ /* 0x000fe20007800000 */
[----:B------:R-:W-:Y:S01]  /*2310*/  IMAD.HI R4, R3, -0x6db6db6d, R4 ;  /* 0x9249249303047827 */ /* 0x000fe200078e0204 */
[----:B------:R-:W-:Y:S02]  /*2320*/  FMNMX R25, RZ, R92, !PT ;  /* 0x0000005cff197209 */ /* 0x000fe40007800000 */
[----:B------:R-:W-:-:S02]  /*2330*/  FMNMX R21, RZ, R21, !PT ;  /* 0x00000015ff157209 */ /* 0x000fc40007800000 */
[----:B------:R-:W-:Y:S02]  /*2340*/  SHF.R.U32.HI R5, RZ, 0x1f, R4 ;  /* 0x0000001fff057819 */ /* 0x000fe40000011604 */
[----:B------:R-:W-:Y:S02]  /*2350*/  FMNMX R17, RZ, R17, !PT ;  /* 0x00000011ff117209 */ /* 0x000fe40007800000 */
[----:B------:R-:W-:Y:S01]  /*2360*/  LEA.HI.SX32 R4, R4, R5, 0x1d ;  /* 0x0000000504047211 */ /* 0x000fe200078feaff */
[----:B------:R-:W-:Y:S01]  /*2370*/  IMAD.MOV.U32 R5, RZ, RZ, 0x4 ;  /* 0x00000004ff057424 */ /* 0x000fe200078e00ff */
[----:B------:R-:W-:Y:S02]  /*2380*/  FMNMX R19, RZ, R19, !PT ;  /* 0x00000013ff137209 */ /* 0x000fe40007800000 */
[----:B------:R-:W-:Y:S01]  /*2390*/  FMNMX R41, RZ, R41, !PT ;  /* 0x00000029ff297209 */ /* 0x000fe20007800000 */
[----:B------:R-:W-:Y:S01]  /*23a0*/  IMAD R3, R4, -0xe, R3 ;  /* 0xfffffff204037824 */ /* 0x000fe200078e0203 */
[----:B------:R-:W-:-:S02]  /*23b0*/  FMNMX R101, RZ, R101, !PT ;  /* 0x00000065ff657209 */ /* 0x000fc40007800000 */
[----:B------:R-:W-:Y:S01]  /*23c0*/  FMNMX R99, RZ, R99, !PT ;  /* 0x00000063ff637209 */ /* 0x000fe20007800000 */
[----:B------:R-:W-:Y:S01]  /*23d0*/  IMAD R3, R4, 0x38, R3 ;  /* 0x0000003804037824 */ /* 0x000fe200078e0203 */
[----:B------:R-:W-:Y:S02]  /*23e0*/  FMNMX R93, RZ, R93, !PT ;  /* 0x0000005dff5d7209 */ /* 0x000fe40007800000 */
[----:B------:R-:W-:Y:S01]  /*23f0*/  FMNMX R23, RZ, R23, !PT ;  /* 0x00000017ff177209 */ /* 0x000fe20007800000 */
[----:B------:R-:W-:Y:S01]  /*2400*/  IMAD R4, R0, 0x620, R3 ;  /* 0x0000062000047824 */ /* 0x000fe200078e0203 */
[----:B------:R-:W-:Y:S02]  /*2410*/  FMNMX R3, RZ, R24, !PT ;  /* 0x00000018ff037209 */ /* 0x000fe40007800000 */
[----:B------:R-:W-:Y:S02]  /*2420*/  FMNMX R103, RZ, R103, !PT ;  /* 0x00000067ff677209 */ /* 0x000fe40007800000 */
[----:B------:R-:W-:-:S02]  /*2430*/  SHF.L.U32 R4, R4, 0x1, RZ ;  /* 0x0000000104047819 */ /* 0x000fc400000006ff */
[----:B------:R-:W-:Y:S02]  /*2440*/  FMNMX R27, RZ, R20, !PT ;  /* 0x00000014ff1b7209 */ /* 0x000fe40007800000 */
[----:B------:R-:W-:Y:S01]  /*2450*/  FMNMX R43, RZ, R43, !PT ;  /* 0x0000002bff2b7209 */ /* 0x000fe20007800000 */
[----:B------:R-:W-:Y:S01]  /*2460*/  IMAD.WIDE R4, R4, R5, c[0x0][0x170] ;  /* 0x00005c0004047625 */ /* 0x000fe200078e0205 */
[----:B------:R-:W-:Y:S02]  /*2470*/  FMNMX R45, RZ, R45, !PT ;  /* 0x0000002dff2d7209 */ /* 0x000fe40007800000 */
[----:B------:R-:W-:Y:S02]  /*2480*/  FMNMX R97, RZ, R97, !PT ;  /* 0x00000061ff617209 */ /* 0x000fe40007800000 */
[----:B------:R0:W-:Y:S01]  /*2490*/  STG.E [R4.64], R3 ;  /* 0x0000000304007986 */ /* 0x0001e2000c101904 */
[----:B------:R-:W-:Y:S02]  /*24a0*/  FMNMX R95, RZ, R95, !PT ;  /* 0x0000005fff5f7209 */ /* 0x000fe40007800000 */
[----:B------:R-:W-:Y:S01]  /*24b0*/  FMNMX R15, RZ, R15, !PT ;  /* 0x0000000fff0f7209 */ /* 0x000fe20007800000 */
[----:B------:R1:W-:Y:S01]  /*24c0*/  STG.E [R4.64+0x4], R7 ;  /* 0x0000040704007986 */ /* 0x0003e2000c101904 */
[----:B------:R-:W-:-:S02]  /*24d0*/  FMNMX R13, RZ, R13, !PT ;  /* 0x0000000dff0d7209 */ /* 0x000fc40007800000 */
[----:B------:R-:W-:Y:S01]  /*24e0*/  FMNMX R11, RZ, R11, !PT ;  /* 0x0000000bff0b7209 */ /* 0x000fe20007800000 */
[----:B------:R2:W-:Y:S01]  /*24f0*/  STG.E [R4.64+0x74], R9 ;  /* 0x0000740904007986 */ /* 0x0005e2000c101904 */
[----:B0-----:R-:W-:-:S03]  /*2500*/  FMNMX R3, RZ, R18, !PT ;  /* 0x00000012ff037209 */ /* 0x001fc60007800000 */
[----:B------:R0:W-:Y:S01]  /*2510*/  STG.E [R4.64+0xe4], R25 ;  /* 0x0000e41904007986 */ /* 0x0001e2000c101904 */
[----:B-1----:R-:W-:-:S03]  /*2520*/  FMNMX R7, RZ, R94, !PT ;  /* 0x0000005eff077209 */ /* 0x002fc60007800000 */
[----:B------:R1:W-:Y:S01]  /*2530*/  STG.E [R4.64+0xc44], R3 ;  /* 0x000c440304007986 */ /* 0x0003e2000c101904 */
[----:B--2---:R-:W-:-:S03]  /*2540*/  FMNMX R9, RZ, R100, !PT ;  /* 0x00000064ff097209 */ /* 0x004fc60007800000 */
[----:B------:R2:W-:Y:S04]  /*2550*/  STG.E [R4.64+0xcb0], R21 ;  /* 0x000cb01504007986 */ /* 0x0005e8000c101904 */
[----:B------:R3:W-:Y:S01]  /*2560*/  STG.E [R4.64+0xcb4], R17 ;  /* 0x000cb41104007986 */ /* 0x0007e2000c101904 */
[----:B0-----:R-:W-:Y:S02]  /*2570*/  FMNMX R25, RZ, R102, !PT ;  /* 0x00000066ff197209 */ /* 0x001fe40007800000 */
[----:B-1----:R-:W-:Y:S01]  /*2580*/  FMNMX R3, RZ, R2, !PT ;  /* 0x00000002ff037209 */ /* 0x002fe20007800000 */
[----:B------:R0:W-:Y:S01]  /*2590*/  STG.E [R4.64+0xd20], R7 ;  /* 0x000d200704007986 */ /* 0x0001e2000c101904 */
[----:B--2---:R-:W-:-:S03]  /*25a0*/  FMNMX R21, RZ, R96, !PT ;  /* 0x00000060ff157209 */ /* 0x004fc60007800000 */
[----:B------:R1:W-:Y:S01]  /*25b0*/  STG.E [R4.64+0xd24], R9 ;  /* 0x000d240904007986 */ /* 0x0003e2000c101904 */
[----:B---3--:R-:W-:-:S03]  /*25c0*/  FMNMX R17, RZ, R44, !PT ;  /* 0x0000002cff117209 */ /* 0x008fc60007800000 */
[----:B------:R2:W-:Y:S04]  /*25d0*/  STG.E [R4.64+0x1884], R19 ;  /* 0x0018841304007986 */ /* 0x0005e8000c101904 */
[----:B------:R3:W-:Y:S01]  /*25e0*/  STG.E [R4.64+0x18f0], R3 ;  /* 0x0018f00304007986 */ /* 0x0007e2000c101904 */
[----:B0-----:R-:W-:Y:S02]  /*25f0*/  FMNMX R7, RZ, R98, !PT ;  /* 0x00000062ff077209 */ /* 0x001fe40007800000 */
[----:B-1----:R-:W-:Y:S01]  /*2600*/  FMNMX R9, RZ, R40, !PT ;  /* 0x00000028ff097209 */ /* 0x002fe20007800000 */
[----:B------:R-:W-:Y:S01]  /*2610*/  STG.E [R4.64+0x70], R41 ;  /* 0x0000702904007986 */ /* 0x000fe2000c101904 */
[----:B--2---:R-:W-:-:S03]  /*2620*/  FMNMX R19, RZ, R46, !PT ;  /* 0x0000002eff137209 */ /* 0x004fc60007800000 */
[----:B------:R-:W-:Y:S01]  /*2630*/  STG.E [R4.64+0xe0], R101 ;  /* 0x0000e06504007986 */ /* 0x000fe2000c101904 */
[----:B---3--:R-:W-:-:S03]  /*2640*/  FMNMX R3, RZ, R42, !PT ;  /* 0x0000002aff037209 */ /* 0x008fc60007800000 */
[----:B------:R-:W-:Y:S04]  /*2650*/  STG.E [R4.64+0x150], R99 ;  /* 0x0001506304007986 */ /* 0x000fe8000c101904 */
        /* <DEDUP_REMOVED lines=17> */
[----:B------:R-:W-:Y:S01]  /*2770*/  STG.E [R4.64+0x2614], R21 ;  /* 0x0026141504007986 */ /* 0x000fe2000c101904 */
[----:B------:R-:W-:Y:S05]  /*2780*/  EXIT ;  /* 0x000000000000794d */ /* 0x000fea0003800000 */
.L_x_2:
[----:B------:R-:W-:-:S00]  /*2790*/  BRA `(.L_x_2) ;  /* 0xfffffff000007947 */ /* 0x000fc0000383ffff */
[----:B------:R-:W-:-:S00]  /*27a0*/  NOP ;  /* 0x0000000000007918 */ /* 0x000fc00000000000 */
        /* <DEDUP_REMOVED lines=13> */
.L_x_3:


//--------------------- .nv.shared.candidate4     --------------------------
	.section	.nv.shared.candidate4,"aw",@nobits
	.align	4
.nv.shared.candidate4:
	.zero		13488
